	.target	sm_90a

	.elftype	@"ET_EXEC"


//--------------------- .note.nv.tkinfo           --------------------------
	.section	.note.nv.tkinfo,"",@"SHT_NOTE"
	.sectionflags	@"SHF_NOTE_NV_TKINFO"
	.tkinfo
        /*0018*/ 	.word	0x00000002
        /*0030*/ 	.string	""
        /*0030*/ 	.string	"ptxas"
        /*0030*/ 	.string	"Cuda compilation tools, release 13.0, V13.0.88"
        /*0030*/ 	.string	"Build cuda_13.0.r13.0/compiler.36424714_0"
        /*0030*/ 	.string	"-arch sm_90a -m 64 "



//--------------------- .note.nv.cuinfo           --------------------------
	.section	.note.nv.cuinfo,"",@"SHT_NOTE"
	.sectionflags	@"SHF_NOTE_NV_CUINFO"
        /*0018*/ 	.short	0x0002
        /*001a*/ 	.short	0x005a
        /*001c*/ 	.short	0x0082
	.zero		2


//--------------------- .nv.info                  --------------------------
	.section	.nv.info,"",@"SHT_CUDA_INFO"
	.align	4


	//----- nvinfo : EIATTR_REGCOUNT
	.align		4
        /*0000*/ 	.byte	0x04, 0x2f
        /*0002*/ 	.short	(.L_16 - .L_15)
	.align		4
.L_15:
        /*0004*/ 	.word	index@(_ZN7cutlass13device_kernelINS_4gemm6kernel13GemmUniversalIN4cute5tupleIJiiiiEEENS1_10collective13CollectiveMmaINS1_37MainloopSm90TmaGmmaWarpSpecializedFP8ILi12ENS5_IJNS4_1CILi2EEENSA_ILi1EEESC_EEENS1_35KernelTmaWarpSpecializedCooperativeEEENS5_IJNSA_ILi128EEESG_NSA_ILi64EEEEEENS_12float_e4m3_tENS5_IJlSC_lEEESJ_SK_NS4_8TiledMMAINS4_8MMA_AtomIJNS4_4SM904GMMA31MMA_64x128x32_F32E4M3E4M3_SS_TNILNSO_7ScaleInE1ELSQ_1EEEEEENS4_6LayoutISD_NS5_IJSC_NSA_ILi0EEESU_EEEEENS5_IJNS4_10UnderscoreESX_SX_EEEEENS4_13SM90_TMA_LOADENS4_14ComposedLayoutINS4_7SwizzleILi2ELi4ELi3EEENS4_18smem_ptr_flag_bitsILi8EEENST_INS5_IJNSA_ILi8EEESH_EEENS5_IJSH_SC_EEEEEEEvNS4_8identityENS4_23SM90_TMA_LOAD_MULTICASTES1A_vS1B_EENS_8epilogue10collective18CollectiveEpilogueINS1E_22Sm90TmaWarpSpecializedILi4ELi2ELi16ELb0ELb0EEEJSI_NS5_IJSG_NSA_ILi32EEEEEESJ_SK_SJ_SK_NS1E_6fusion15FusionCallbacksIS1I_NS1L_17LinearCombinationISJ_fSJ_fLNS_15FloatRoundStyleE2EEESI_S1K_JEEES10_NS11_INS12_ILi1ELi4ELi3EEES15_NST_INS5_IJS16_S1J_EEENS5_IJS1J_SC_EEEEEEENS4_39AutoVectorizingCopyWithAssumedAlignmentILi128EEENS4_14SM90_TMA_STOREES1V_S1X_NS4_9Copy_AtomIJNS4_17SM90_U32x4_STSM_NENS_6half_tEEEEvEEEvvEEEEvNT_6ParamsE)
        /*0008*/ 	.word	0x000000a8


	//----- nvinfo : EIATTR_FRAME_SIZE
	.align		4
.L_16:
        /*000c*/ 	.byte	0x04, 0x11
        /*000e*/ 	.short	(.L_18 - .L_17)
	.align		4
.L_17:
        /*0010*/ 	.word	index@(_ZN7cutlass13device_kernelINS_4gemm6kernel13GemmUniversalIN4cute5tupleIJiiiiEEENS1_10collective13CollectiveMmaINS1_37MainloopSm90TmaGmmaWarpSpecializedFP8ILi12ENS5_IJNS4_1CILi2EEENSA_ILi1EEESC_EEENS1_35KernelTmaWarpSpecializedCooperativeEEENS5_IJNSA_ILi128EEESG_NSA_ILi64EEEEEENS_12float_e4m3_tENS5_IJlSC_lEEESJ_SK_NS4_8TiledMMAINS4_8MMA_AtomIJNS4_4SM904GMMA31MMA_64x128x32_F32E4M3E4M3_SS_TNILNSO_7ScaleInE1ELSQ_1EEEEEENS4_6LayoutISD_NS5_IJSC_NSA_ILi0EEESU_EEEEENS5_IJNS4_10UnderscoreESX_SX_EEEEENS4_13SM90_TMA_LOADENS4_14ComposedLayoutINS4_7SwizzleILi2ELi4ELi3EEENS4_18smem_ptr_flag_bitsILi8EEENST_INS5_IJNSA_ILi8EEESH_EEENS5_IJSH_SC_EEEEEEEvNS4_8identityENS4_23SM90_TMA_LOAD_MULTICASTES1A_vS1B_EENS_8epilogue10collective18CollectiveEpilogueINS1E_22Sm90TmaWarpSpecializedILi4ELi2ELi16ELb0ELb0EEEJSI_NS5_IJSG_NSA_ILi32EEEEEESJ_SK_SJ_SK_NS1E_6fusion15FusionCallbacksIS1I_NS1L_17LinearCombinationISJ_fSJ_fLNS_15FloatRoundStyleE2EEESI_S1K_JEEES10_NS11_INS12_ILi1ELi4ELi3EEES15_NST_INS5_IJS16_S1J_EEENS5_IJS1J_SC_EEEEEEENS4_39AutoVectorizingCopyWithAssumedAlignmentILi128EEENS4_14SM90_TMA_STOREES1V_S1X_NS4_9Copy_AtomIJNS4_17SM90_U32x4_STSM_NENS_6half_tEEEEvEEEvvEEEEvNT_6ParamsE)
        /*0014*/ 	.word	0x00000000


	//----- nvinfo : EIATTR_MIN_STACK_SIZE
	.align		4
.L_18:
        /*0018*/ 	.byte	0x04, 0x12
        /*001a*/ 	.short	(.L_20 - .L_19)
	.align		4
.L_19:
        /*001c*/ 	.word	index@(_ZN7cutlass13device_kernelINS_4gemm6kernel13GemmUniversalIN4cute5tupleIJiiiiEEENS1_10collective13CollectiveMmaINS1_37MainloopSm90TmaGmmaWarpSpecializedFP8ILi12ENS5_IJNS4_1CILi2EEENSA_ILi1EEESC_EEENS1_35KernelTmaWarpSpecializedCooperativeEEENS5_IJNSA_ILi128EEESG_NSA_ILi64EEEEEENS_12float_e4m3_tENS5_IJlSC_lEEESJ_SK_NS4_8TiledMMAINS4_8MMA_AtomIJNS4_4SM904GMMA31MMA_64x128x32_F32E4M3E4M3_SS_TNILNSO_7ScaleInE1ELSQ_1EEEEEENS4_6LayoutISD_NS5_IJSC_NSA_ILi0EEESU_EEEEENS5_IJNS4_10UnderscoreESX_SX_EEEEENS4_13SM90_TMA_LOADENS4_14ComposedLayoutINS4_7SwizzleILi2ELi4ELi3EEENS4_18smem_ptr_flag_bitsILi8EEENST_INS5_IJNSA_ILi8EEESH_EEENS5_IJSH_SC_EEEEEEEvNS4_8identityENS4_23SM90_TMA_LOAD_MULTICASTES1A_vS1B_EENS_8epilogue10collective18CollectiveEpilogueINS1E_22Sm90TmaWarpSpecializedILi4ELi2ELi16ELb0ELb0EEEJSI_NS5_IJSG_NSA_ILi32EEEEEESJ_SK_SJ_SK_NS1E_6fusion15FusionCallbacksIS1I_NS1L_17LinearCombinationISJ_fSJ_fLNS_15FloatRoundStyleE2EEESI_S1K_JEEES10_NS11_INS12_ILi1ELi4ELi3EEES15_NST_INS5_IJS16_S1J_EEENS5_IJS1J_SC_EEEEEEENS4_39AutoVectorizingCopyWithAssumedAlignmentILi128EEENS4_14SM90_TMA_STOREES1V_S1X_NS4_9Copy_AtomIJNS4_17SM90_U32x4_STSM_NENS_6half_tEEEEvEEEvvEEEEvNT_6ParamsE)
        /*0020*/ 	.word	0x00000000
.L_20:


//--------------------- .nv.compat                --------------------------
	.section	.nv.compat,"",@"SHT_CUDA_COMPAT_INFO"
	.align	4
        /*0000*/ 	.byte	0x02, 0x09, 0x01, 0x00, 0x02, 0x02, 0x04, 0x00, 0x02, 0x05, 0x05, 0x00, 0x03, 0x07, 0x01, 0x01
        /*0010*/ 	.byte	0x02, 0x03, 0x01, 0x00, 0x02, 0x06, 0x01, 0x00, 0x04, 0x0b, 0x08, 0x00, 0x00, 0x00, 0x00, 0x00
        /*0020*/ 	.byte	0x00, 0x00, 0x00, 0x00


//--------------------- .nv.info._ZN7cutlass13device_kernelINS_4gemm6kernel13GemmUniversalIN4cute5tupleIJiiiiEEENS1_10collective13CollectiveMmaINS1_37MainloopSm90TmaGmmaWarpSpecializedFP8ILi12ENS5_IJNS4_1CILi2EEENSA_ILi1EEESC_EEENS1_35KernelTmaWarpSpecializedCooperativeEEENS5_IJNSA_ILi128EEESG_NSA_ILi64EEEEEENS_12float_e4m3_tENS5_IJlSC_lEEESJ_SK_NS4_8TiledMMAINS4_8MMA_AtomIJNS4_4SM904GMMA31MMA_64x128x32_F32E4M3E4M3_SS_TNILNSO_7ScaleInE1ELSQ_1EEEEEENS4_6LayoutISD_NS5_IJSC_NSA_ILi0EEESU_EEEEENS5_IJNS4_10UnderscoreESX_SX_EEEEENS4_13SM90_TMA_LOADENS4_14ComposedLayoutINS4_7SwizzleILi2ELi4ELi3EEENS4_18smem_ptr_flag_bitsILi8EEENST_INS5_IJNSA_ILi8EEESH_EEENS5_IJSH_SC_EEEEEEEvNS4_8identityENS4_23SM90_TMA_LOAD_MULTICASTES1A_vS1B_EENS_8epilogue10collective18CollectiveEpilogueINS1E_22Sm90TmaWarpSpecializedILi4ELi2ELi16ELb0ELb0EEEJSI_NS5_IJSG_NSA_ILi32EEEEEESJ_SK_SJ_SK_NS1E_6fusion15FusionCallbacksIS1I_NS1L_17LinearCombinationISJ_fSJ_fLNS_15FloatRoundStyleE2EEESI_S1K_JEEES10_NS11_INS12_ILi1ELi4ELi3EEES15_NST_INS5_IJS16_S1J_EEENS5_IJS1J_SC_EEEEEEENS4_39AutoVectorizingCopyWithAssumedAlignmentILi128EEENS4_14SM90_TMA_STOREES1V_S1X_NS4_9Copy_AtomIJNS4_17SM90_U32x4_STSM_NENS_6half_tEEEEvEEEvvEEEEvNT_6ParamsE --------------------------
	.section	.nv.info._ZN7cutlass13device_kernelINS_4gemm6kernel13GemmUniversalIN4cute5tupleIJiiiiEEENS1_10collective13CollectiveMmaINS1_37MainloopSm90TmaGmmaWarpSpecializedFP8ILi12ENS5_IJNS4_1CILi2EEENSA_ILi1EEESC_EEENS1_35KernelTmaWarpSpecializedCooperativeEEENS5_IJNSA_ILi128EEESG_NSA_ILi64EEEEEENS_12float_e4m3_tENS5_IJlSC_lEEESJ_SK_NS4_8TiledMMAINS4_8MMA_AtomIJNS4_4SM904GMMA31MMA_64x128x32_F32E4M3E4M3_SS_TNILNSO_7ScaleInE1ELSQ_1EEEEEENS4_6LayoutISD_NS5_IJSC_NSA_ILi0EEESU_EEEEENS5_IJNS4_10UnderscoreESX_SX_EEEEENS4_13SM90_TMA_LOADENS4_14ComposedLayoutINS4_7SwizzleILi2ELi4ELi3EEENS4_18smem_ptr_flag_bitsILi8EEENST_INS5_IJNSA_ILi8EEESH_EEENS5_IJSH_SC_EEEEEEEvNS4_8identityENS4_23SM90_TMA_LOAD_MULTICASTES1A_vS1B_EENS_8epilogue10collective18CollectiveEpilogueINS1E_22Sm90TmaWarpSpecializedILi4ELi2ELi16ELb0ELb0EEEJSI_NS5_IJSG_NSA_ILi32EEEEEESJ_SK_SJ_SK_NS1E_6fusion15FusionCallbacksIS1I_NS1L_17LinearCombinationISJ_fSJ_fLNS_15FloatRoundStyleE2EEESI_S1K_JEEES10_NS11_INS12_ILi1ELi4ELi3EEES15_NST_INS5_IJS16_S1J_EEENS5_IJS1J_SC_EEEEEEENS4_39AutoVectorizingCopyWithAssumedAlignmentILi128EEENS4_14SM90_TMA_STOREES1V_S1X_NS4_9Copy_AtomIJNS4_17SM90_U32x4_STSM_NENS_6half_tEEEEvEEEvvEEEEvNT_6ParamsE,"",@"SHT_CUDA_INFO"
	.sectionflags	@""
	.align	4


	//----- nvinfo : EIATTR_CUDA_API_VERSION
	.align		4
        /*0000*/ 	.byte	0x04, 0x37
        /*0002*/ 	.short	(.L_22 - .L_21)
.L_21:
        /*0004*/ 	.word	0x00000082


	//----- nvinfo : EIATTR_KPARAM_INFO
	.align		4
.L_22:
        /*0008*/ 	.byte	0x04, 0x17
        /*000a*/ 	.short	(.L_24 - .L_23)
.L_23:
        /*000c*/ 	.word	0x00000000
        /*0010*/ 	.short	0x0000
        /*0012*/ 	.short	0x0070
        /*0014*/ 	.byte	0x00, 0xf0, 0x01, 0x1c


	//----- nvinfo : EIATTR_SPARSE_MMA_MASK
	.align		4
.L_24:
        /*0018*/ 	.byte	0x03, 0x50
        /*001a*/ 	.short	0x0000


	//----- nvinfo : EIATTR_MAXREG_COUNT
	.align		4
        /*001c*/ 	.byte	0x03, 0x1b
        /*001e*/ 	.short	0x00a8


	//----- nvinfo : EIATTR_NUM_BARRIERS
	.align		4
        /*0020*/ 	.byte	0x02, 0x4c
        /*0022*/ 	.byte	0x02
	.zero		1


	//----- nvinfo : EIATTR_EXTERNS
	.align		4
        /*0024*/ 	.byte	0x04, 0x0f
        /*0026*/ 	.short	(.L_26 - .L_25)


	//   ....[0]....
	.align		4
.L_25:
        /*0028*/ 	.word	index@(__assertfail)


	//----- nvinfo : EIATTR_MERCURY_ISA_VERSION
	.align		4
.L_26:
        /*002c*/ 	.byte	0x03, 0x5f
        /*002e*/ 	.short	0x0101


	//----- nvinfo : EIATTR_INT_WARP_WIDE_INSTR_OFFSETS
	.align		4
        /*0030*/ 	.byte	0x04, 0x31
        /*0032*/ 	.short	(.L_28 - .L_27)


	//   ....[0]....
.L_27:
        /*0034*/ 	.word	0x00000b20


	//   ....[1]....
        /*0038*/ 	.word	0x00000b30


	//   ....[2]....
        /*003c*/ 	.word	0x00000c40


	//----- nvinfo : EIATTR_COOP_GROUP_MASK_REGIDS
	.align		4
.L_28:
        /*0040*/ 	.byte	0x04, 0x29
        /*0042*/ 	.short	(.L_30 - .L_29)


	//   ....[0]....
.L_29:
        /*0044*/ 	.word	0xffffffff


	//   ....[1]....
        /*0048*/ 	.word	0xffffffff


	//   ....[2]....
        /*004c*/ 	.word	0xffffffff


	//   ....[3]....
        /*0050*/ 	.word	0xffffffff


	//   ....[4]....
        /*0054*/ 	.word	0xffffffff


	//   ....[5]....
        /*0058*/ 	.word	0xffffffff


	//   ....[6]....
        /*005c*/ 	.word	0xffffffff


	//----- nvinfo : EIATTR_COOP_GROUP_INSTR_OFFSETS
	.align		4
.L_30:
        /*0060*/ 	.byte	0x04, 0x28
        /*0062*/ 	.short	(.L_32 - .L_31)


	//   ....[0]....
.L_31:
        /*0064*/ 	.word	0x00000070


	//   ....[1]....
        /*0068*/ 	.word	0x00000080


	//   ....[2]....
        /*006c*/ 	.word	0x00000430


	//   ....[3]....
        /*0070*/ 	.word	0x00000730


	//   ....[4]....
        /*0074*/ 	.word	0x00000980


	//   ....[5]....
        /*0078*/ 	.word	0x00000db0


	//   ....[6]....
        /*007c*/ 	.word	0x00001830


	//----- nvinfo : EIATTR_REG_RECONFIG
	.align		4
.L_32:
        /*0080*/ 	.byte	0x01, 0x54
	.zero		2


	//----- nvinfo : EIATTR_SYSCALL_OFFSETS
	.align		4
        /*0084*/ 	.byte	0x04, 0x46
        /*0086*/ 	.short	(.L_34 - .L_33)


	//   ....[0]....
.L_33:
        /*0088*/ 	.word	0x000035e0


	//   ....[1]....
        /*008c*/ 	.word	0x00003720


	//----- nvinfo : EIATTR_MBARRIER_INSTR_OFFSETS
	.align		4
.L_34:
        /*0090*/ 	.byte	0x04, 0x39
        /*0092*/ 	.short	(.L_36 - .L_35)


	//   ....[0]....
.L_35:
        /*0094*/ 	.word	0x00000550
        /*0098*/ 	.word	0x000000ff
        /*009c*/ 	.word	0x00000000
        /*00a0*/ 	.short	0x0100
        /*00a2*/ 	.byte	0x08
	.zero		1


	//   ....[1]....
        /*00a4*/ 	.word	0x00000560
        /*00a8*/ 	.word	0x000000ff
        /*00ac*/ 	.word	0x00000060
        /*00b0*/ 	.short	0x0100
        /*00b2*/ 	.byte	0x08
	.zero		1


	//   ....[2]....
        /*00b4*/ 	.word	0x00000570
        /*00b8*/ 	.word	0x000000ff
        /*00bc*/ 	.word	0x00000008
        /*00c0*/ 	.short	0x0100
        /*00c2*/ 	.byte	0x08
	.zero		1


	//   ....[3]....
        /*00c4*/ 	.word	0x00000580
        /*00c8*/ 	.word	0x000000ff
        /*00cc*/ 	.word	0x00000068
        /*00d0*/ 	.short	0x0100
        /*00d2*/ 	.byte	0x08
	.zero		1


	//   ....[4]....
        /*00d4*/ 	.word	0x00000590
        /*00d8*/ 	.word	0x000000ff
        /*00dc*/ 	.word	0x00000010
        /*00e0*/ 	.short	0x0100
        /*00e2*/ 	.byte	0x08
	.zero		1


	//   ....[5]....
        /*00e4*/ 	.word	0x000005a0
        /*00e8*/ 	.word	0x000000ff
        /*00ec*/ 	.word	0x00000070
        /*00f0*/ 	.short	0x0100
        /*00f2*/ 	.byte	0x08
	.zero		1


	//   ....[6]....
        /*00f4*/ 	.word	0x000005b0
        /*00f8*/ 	.word	0x000000ff
        /*00fc*/ 	.word	0x00000018
        /*0100*/ 	.short	0x0100
        /*0102*/ 	.byte	0x08
	.zero		1


	//   ....[7]....
        /*0104*/ 	.word	0x000005c0
        /*0108*/ 	.word	0x000000ff
        /*010c*/ 	.word	0x00000078
        /*0110*/ 	.short	0x0100
        /*0112*/ 	.byte	0x08
	.zero		1


	//   ....[8]....
        /*0114*/ 	.word	0x000005d0
        /*0118*/ 	.word	0x000000ff
        /*011c*/ 	.word	0x00000020
        /*0120*/ 	.short	0x0100
        /*0122*/ 	.byte	0x08
	.zero		1


	//   ....[9]....
        /*0124*/ 	.word	0x000005e0
        /*0128*/ 	.word	0x000000ff
        /*012c*/ 	.word	0x00000080
        /*0130*/ 	.short	0x0100
        /*0132*/ 	.byte	0x08
	.zero		1


	//   ....[10]....
        /*0134*/ 	.word	0x000005f0
        /*0138*/ 	.word	0x000000ff
        /*013c*/ 	.word	0x00000028
        /*0140*/ 	.short	0x0100
        /*0142*/ 	.byte	0x08
	.zero		1


	//   ....[11]....
        /*0144*/ 	.word	0x00000600
        /*0148*/ 	.word	0x000000ff
        /*014c*/ 	.word	0x00000088
        /*0150*/ 	.short	0x0100
        /*0152*/ 	.byte	0x08
	.zero		1


	//   ....[12]....
        /*0154*/ 	.word	0x00000610
        /*0158*/ 	.word	0x000000ff
        /*015c*/ 	.word	0x00000030
        /*0160*/ 	.short	0x0100
        /*0162*/ 	.byte	0x08
	.zero		1


	//   ....[13]....
        /*0164*/ 	.word	0x00000620
        /*0168*/ 	.word	0x000000ff
        /*016c*/ 	.word	0x00000090
        /*0170*/ 	.short	0x0100
        /*0172*/ 	.byte	0x08
	.zero		1


	//   ....[14]....
        /*0174*/ 	.word	0x00000630
        /*0178*/ 	.word	0x000000ff
        /*017c*/ 	.word	0x00000038
        /*0180*/ 	.short	0x0100
        /*0182*/ 	.byte	0x08
	.zero		1


	//   ....[15]....
        /*0184*/ 	.word	0x00000640
        /*0188*/ 	.word	0x000000ff
        /*018c*/ 	.word	0x00000098
        /*0190*/ 	.short	0x0100
        /*0192*/ 	.byte	0x08
	.zero		1


	//   ....[16]....
        /*0194*/ 	.word	0x00000650
        /*0198*/ 	.word	0x000000ff
        /*019c*/ 	.word	0x00000040
        /*01a0*/ 	.short	0x0100
        /*01a2*/ 	.byte	0x08
	.zero		1


	//   ....[17]....
        /*01a4*/ 	.word	0x00000660
        /*01a8*/ 	.word	0x000000ff
        /*01ac*/ 	.word	0x000000a0
        /*01b0*/ 	.short	0x0100
        /*01b2*/ 	.byte	0x08
	.zero		1


	//   ....[18]....
        /*01b4*/ 	.word	0x00000670
        /*01b8*/ 	.word	0x000000ff
        /*01bc*/ 	.word	0x00000048
        /*01c0*/ 	.short	0x0100
        /*01c2*/ 	.byte	0x08
	.zero		1


	//   ....[19]....
        /*01c4*/ 	.word	0x00000680
        /*01c8*/ 	.word	0x000000ff
        /*01cc*/ 	.word	0x000000a8
        /*01d0*/ 	.short	0x0100
        /*01d2*/ 	.byte	0x08
	.zero		1


	//   ....[20]....
        /*01d4*/ 	.word	0x00000690
        /*01d8*/ 	.word	0x000000ff
        /*01dc*/ 	.word	0x00000050
        /*01e0*/ 	.short	0x0100
        /*01e2*/ 	.byte	0x08
	.zero		1


	//   ....[21]....
        /*01e4*/ 	.word	0x000006a0
        /*01e8*/ 	.word	0x000000ff
        /*01ec*/ 	.word	0x000000b0
        /*01f0*/ 	.short	0x0100
        /*01f2*/ 	.byte	0x08
	.zero		1


	//   ....[22]....
        /*01f4*/ 	.word	0x000006b0
        /*01f8*/ 	.word	0x000000ff
        /*01fc*/ 	.word	0x00000058
        /*0200*/ 	.short	0x0100
        /*0202*/ 	.byte	0x08
	.zero		1


	//   ....[23]....
        /*0204*/ 	.word	0x000006c0
        /*0208*/ 	.word	0x000000ff
        /*020c*/ 	.word	0x000000b8
        /*0210*/ 	.short	0x0100
        /*0212*/ 	.byte	0x08
	.zero		1


	//   ....[24]....
        /*0214*/ 	.word	0x000008e0
        /*0218*/ 	.word	0x000000ff
        /*021c*/ 	.word	0x000000c0
        /*0220*/ 	.short	0x0100
        /*0222*/ 	.byte	0x08
	.zero		1


	//   ....[25]....
        /*0224*/ 	.word	0x000008f0
        /*0228*/ 	.word	0x000000ff
        /*022c*/ 	.word	0x000000e0
        /*0230*/ 	.short	0x0100
        /*0232*/ 	.byte	0x08
	.zero		1


	//   ....[26]....
        /*0234*/ 	.word	0x00000900
        /*0238*/ 	.word	0x000000ff
        /*023c*/ 	.word	0x000000c8
        /*0240*/ 	.short	0x0100
        /*0242*/ 	.byte	0x08
	.zero		1


	//   ....[27]....
        /*0244*/ 	.word	0x00000910
        /*0248*/ 	.word	0x000000ff
        /*024c*/ 	.word	0x000000e8
        /*0250*/ 	.short	0x0100
        /*0252*/ 	.byte	0x08
	.zero		1


	//   ....[28]....
        /*0254*/ 	.word	0x00000920
        /*0258*/ 	.word	0x000000ff
        /*025c*/ 	.word	0x000000d0
        /*0260*/ 	.short	0x0100
        /*0262*/ 	.byte	0x08
	.zero		1


	//   ....[29]....
        /*0264*/ 	.word	0x00000930
        /*0268*/ 	.word	0x000000ff
        /*026c*/ 	.word	0x000000f0
        /*0270*/ 	.short	0x0100
        /*0272*/ 	.byte	0x08
	.zero		1


	//   ....[30]....
        /*0274*/ 	.word	0x00000940
        /*0278*/ 	.word	0x000000ff
        /*027c*/ 	.word	0x000000d8
        /*0280*/ 	.short	0x0100
        /*0282*/ 	.byte	0x08
	.zero		1


	//   ....[31]....
        /*0284*/ 	.word	0x00000950
        /*0288*/ 	.word	0x000000ff
        /*028c*/ 	.word	0x000000f8
        /*0290*/ 	.short	0x0100
        /*0292*/ 	.byte	0x08
	.zero		1


	//   ....[32]....
        /*0294*/ 	.word	0x00000ca0
        /*0298*/ 	.word	0x000000ff
        /*029c*/ 	.word	0x00000100
        /*02a0*/ 	.short	0x0100
        /*02a2*/ 	.byte	0x06
	.zero		1


	//   ....[33]....
        /*02a4*/ 	.word	0x00000d30
        /*02a8*/ 	.word	0x000000ff
        /*02ac*/ 	.word	0x00000108
        /*02b0*/ 	.short	0x0100
        /*02b2*/ 	.byte	0x06
	.zero		1


	//   ....[34]....
        /*02b4*/ 	.word	0x00001d50
        /*02b8*/ 	.word	0x000000ff
        /*02bc*/ 	.word	0x00000000
        /*02c0*/ 	.short	0x010a
        /*02c2*/ 	.byte	0x05
	.zero		1


	//   ....[35]....
        /*02c4*/ 	.word	0x00001d90
        /*02c8*/ 	.word	0x000000ff
        /*02cc*/ 	.word	0x00000000
        /*02d0*/ 	.short	0x010a
        /*02d2*/ 	.byte	0x05
	.zero		1


	//   ....[36]....
        /*02d4*/ 	.word	0x000026a0
        /*02d8*/ 	.word	0x000000ff
        /*02dc*/ 	.word	0x00000000
        /*02e0*/ 	.short	0x010a
        /*02e2*/ 	.byte	0x08
	.zero		1


	//   ....[37]....
        /*02e4*/ 	.word	0x000026e0
        /*02e8*/ 	.word	0x000000ff
        /*02ec*/ 	.word	0x00000000
        /*02f0*/ 	.short	0x010a
        /*02f2*/ 	.byte	0x08
	.zero		1


	//   ....[38]....
        /*02f4*/ 	.word	0x00002d20
        /*02f8*/ 	.word	0x00000006
        /*02fc*/ 	.word	0x00000000
        /*0300*/ 	.short	0x0101
        /*0302*/ 	.byte	0x3f
	.zero		1


	//   ....[39]....
        /*0304*/ 	.word	0x000033a0
        /*0308*/ 	.word	0x00000000
        /*030c*/ 	.word	0x00000000
        /*0310*/ 	.short	0x0101
        /*0312*/ 	.byte	0x3f
	.zero		1


	//   ....[40]....
        /*0314*/ 	.word	0x00003c00
        /*0318*/ 	.word	0x0000000e
        /*031c*/ 	.word	0x000000c0
        /*0320*/ 	.short	0x010a
        /*0322*/ 	.byte	0x3f
	.zero		1


	//   ....[41]....
        /*0324*/ 	.word	0x00003f20
        /*0328*/ 	.word	0x00000007
        /*032c*/ 	.word	0x00000000
        /*0330*/ 	.short	0x0101
        /*0332*/ 	.byte	0x3f
	.zero		1


	//   ....[42]....
        /*0334*/ 	.word	0x000046b0
        /*0338*/ 	.word	0x0000000f
        /*033c*/ 	.word	0x000000c0
        /*0340*/ 	.short	0x010a
        /*0342*/ 	.byte	0x3f
	.zero		1


	//   ....[43]....
        /*0344*/ 	.word	0x000048f0
        /*0348*/ 	.word	0x0000000a
        /*034c*/ 	.word	0x00000000
        /*0350*/ 	.short	0x0101
        /*0352*/ 	.byte	0x3f
	.zero		1


	//   ....[44]....
        /*0354*/ 	.word	0x00004f80
        /*0358*/ 	.word	0x0000000e
        /*035c*/ 	.word	0x000000c0
        /*0360*/ 	.short	0x010a
        /*0362*/ 	.byte	0x3f
	.zero		1


	//   ....[45]....
        /*0364*/ 	.word	0x000051c0
        /*0368*/ 	.word	0x0000000a
        /*036c*/ 	.word	0x00000000
        /*0370*/ 	.short	0x0101
        /*0372*/ 	.byte	0x3f
	.zero		1


	//   ....[46]....
        /*0374*/ 	.word	0x00005850
        /*0378*/ 	.word	0x0000000b
        /*037c*/ 	.word	0x000000c0
        /*0380*/ 	.short	0x010a
        /*0382*/ 	.byte	0x3f
	.zero		1


	//   ....[47]....
        /*0384*/ 	.word	0x00005a90
        /*0388*/ 	.word	0x00000009
        /*038c*/ 	.word	0x00000000
        /*0390*/ 	.short	0x0101
        /*0392*/ 	.byte	0x3f
	.zero		1


	//   ....[48]....
        /*0394*/ 	.word	0x00006d40
        /*0398*/ 	.word	0x000000ff
        /*039c*/ 	.word	0x00000108
        /*03a0*/ 	.short	0x010a
        /*03a2*/ 	.byte	0x04
	.zero		1


	//   ....[49]....
        /*03a4*/ 	.word	0x00007140
        /*03a8*/ 	.word	0x000000ff
        /*03ac*/ 	.word	0x000000e0
        /*03b0*/ 	.short	0x010a
        /*03b2*/ 	.byte	0x04
	.zero		1


	//   ....[50]....
        /*03b4*/ 	.word	0x00007230
        /*03b8*/ 	.word	0x000000ff
        /*03bc*/ 	.word	0x000000c0
        /*03c0*/ 	.short	0x010b
        /*03c2*/ 	.byte	0x04
	.zero		1


	//   ....[51]....
        /*03c4*/ 	.word	0x00007290
        /*03c8*/ 	.word	0x000000ff
        /*03cc*/ 	.word	0x00000000
        /*03d0*/ 	.short	0x0101
        /*03d2*/ 	.byte	0x05
	.zero		1


	//   ....[52]....
        /*03d4*/ 	.word	0x000072c0
        /*03d8*/ 	.word	0x000000ff
        /*03dc*/ 	.word	0x000000e8
        /*03e0*/ 	.short	0x010a
        /*03e2*/ 	.byte	0x04
	.zero		1


	//   ....[53]....
        /*03e4*/ 	.word	0x000073d0
        /*03e8*/ 	.word	0x000000ff
        /*03ec*/ 	.word	0x000000c8
        /*03f0*/ 	.short	0x010b
        /*03f2*/ 	.byte	0x04
	.zero		1


	//   ....[54]....
        /*03f4*/ 	.word	0x00007430
        /*03f8*/ 	.word	0x000000ff
        /*03fc*/ 	.word	0x00000000
        /*0400*/ 	.short	0x0101
        /*0402*/ 	.byte	0x05
	.zero		1


	//   ....[55]....
        /*0404*/ 	.word	0x00007460
        /*0408*/ 	.word	0x000000ff
        /*040c*/ 	.word	0x000000f0
        /*0410*/ 	.short	0x010a
        /*0412*/ 	.byte	0x04
	.zero		1


	//   ....[56]....
        /*0414*/ 	.word	0x00007570
        /*0418*/ 	.word	0x000000ff
        /*041c*/ 	.word	0x000000d0
        /*0420*/ 	.short	0x010b
        /*0422*/ 	.byte	0x04
	.zero		1


	//   ....[57]....
        /*0424*/ 	.word	0x000075d0
        /*0428*/ 	.word	0x000000ff
        /*042c*/ 	.word	0x00000000
        /*0430*/ 	.short	0x0101
        /*0432*/ 	.byte	0x05
	.zero		1


	//   ....[58]....
        /*0434*/ 	.word	0x00007600
        /*0438*/ 	.word	0x000000ff
        /*043c*/ 	.word	0x000000f8
        /*0440*/ 	.short	0x010a
        /*0442*/ 	.byte	0x04
	.zero		1


	//   ....[59]....
        /*0444*/ 	.word	0x00007710
        /*0448*/ 	.word	0x000000ff
        /*044c*/ 	.word	0x000000d8
        /*0450*/ 	.short	0x010b
        /*0452*/ 	.byte	0x04
	.zero		1


	//   ....[60]....
        /*0454*/ 	.word	0x00007800
        /*0458*/ 	.word	0x000000ff
        /*045c*/ 	.word	0x00000000
        /*0460*/ 	.short	0x0101
        /*0462*/ 	.byte	0x04
	.zero		1


	//   ....[61]....
        /*0464*/ 	.word	0x00007e40
        /*0468*/ 	.word	0x00000005
        /*046c*/ 	.word	0x000000e0
        /*0470*/ 	.short	0x010a
        /*0472*/ 	.byte	0x3f
	.zero		1


	//   ....[62]....
        /*0474*/ 	.word	0x00007e80
        /*0478*/ 	.word	0x00000005
        /*047c*/ 	.word	0x000000e8
        /*0480*/ 	.short	0x010a
        /*0482*/ 	.byte	0x3f
	.zero		1


	//   ....[63]....
        /*0484*/ 	.word	0x00007ec0
        /*0488*/ 	.word	0x00000005
        /*048c*/ 	.word	0x000000f0
        /*0490*/ 	.short	0x010a
        /*0492*/ 	.byte	0x3f
	.zero		1


	//   ....[64]....
        /*0494*/ 	.word	0x00007f10
        /*0498*/ 	.word	0x00000005
        /*049c*/ 	.word	0x000000f8
        /*04a0*/ 	.short	0x010a
        /*04a2*/ 	.byte	0x3f
	.zero		1


	//   ....[65]....
        /*04a4*/ 	.word	0x00008250
        /*04a8*/ 	.word	0x0000000e
        /*04ac*/ 	.word	0x00000060
        /*04b0*/ 	.short	0x010a
        /*04b2*/ 	.byte	0x3f
	.zero		1


	//   ....[66]....
        /*04b4*/ 	.word	0x000085b0
        /*04b8*/ 	.word	0x00000006
        /*04bc*/ 	.word	0x00000108
        /*04c0*/ 	.short	0x0101
        /*04c2*/ 	.byte	0x3f
	.zero		1


	//   ....[67]....
        /*04c4*/ 	.word	0x00008cf0
        /*04c8*/ 	.word	0x00000007
        /*04cc*/ 	.word	0x00000000
        /*04d0*/ 	.short	0x010a
        /*04d2*/ 	.byte	0x3f
	.zero		1


	//   ....[68]....
        /*04d4*/ 	.word	0x00008d70
        /*04d8*/ 	.word	0x00000009
        /*04dc*/ 	.word	0x00000000
        /*04e0*/ 	.short	0x010a
        /*04e2*/ 	.byte	0x3f
	.zero		1


	//   ....[69]....
        /*04e4*/ 	.word	0x00008e00
        /*04e8*/ 	.word	0x00000006
        /*04ec*/ 	.word	0x00000000
        /*04f0*/ 	.short	0x010a
        /*04f2*/ 	.byte	0x3f
	.zero		1


	//   ....[70]....
        /*04f4*/ 	.word	0x00008e90
        /*04f8*/ 	.word	0x00000009
        /*04fc*/ 	.word	0x00000000
        /*0500*/ 	.short	0x010a
        /*0502*/ 	.byte	0x3f
	.zero		1


	//   ....[71]....
        /*0504*/ 	.word	0x00008f20
        /*0508*/ 	.word	0x00000006
        /*050c*/ 	.word	0x00000000
        /*0510*/ 	.short	0x010a
        /*0512*/ 	.byte	0x3f
	.zero		1


	//   ....[72]....
        /*0514*/ 	.word	0x00008fb0
        /*0518*/ 	.word	0x00000009
        /*051c*/ 	.word	0x00000000
        /*0520*/ 	.short	0x010a
        /*0522*/ 	.byte	0x3f
	.zero		1


	//   ....[73]....
        /*0524*/ 	.word	0x00009040
        /*0528*/ 	.word	0x00000006
        /*052c*/ 	.word	0x00000000
        /*0530*/ 	.short	0x010a
        /*0532*/ 	.byte	0x3f
	.zero		1


	//   ....[74]....
        /*0534*/ 	.word	0x000090d0
        /*0538*/ 	.word	0x00000009
        /*053c*/ 	.word	0x00000000
        /*0540*/ 	.short	0x010a
        /*0542*/ 	.byte	0x3f
	.zero		1


	//   ....[75]....
        /*0544*/ 	.word	0x00009160
        /*0548*/ 	.word	0x00000006
        /*054c*/ 	.word	0x00000000
        /*0550*/ 	.short	0x010a
        /*0552*/ 	.byte	0x3f
	.zero		1


	//   ....[76]....
        /*0554*/ 	.word	0x000091f0
        /*0558*/ 	.word	0x00000009
        /*055c*/ 	.word	0x00000000
        /*0560*/ 	.short	0x010a
        /*0562*/ 	.byte	0x3f
	.zero		1


	//   ....[77]....
        /*0564*/ 	.word	0x00009280
        /*0568*/ 	.word	0x00000006
        /*056c*/ 	.word	0x00000000
        /*0570*/ 	.short	0x010a
        /*0572*/ 	.byte	0x3f
	.zero		1


	//   ....[78]....
        /*0574*/ 	.word	0x00009310
        /*0578*/ 	.word	0x00000003
        /*057c*/ 	.word	0x00000000
        /*0580*/ 	.short	0x010a
        /*0582*/ 	.byte	0x3f
	.zero		1


	//   ....[79]....
        /*0584*/ 	.word	0x00009380
        /*0588*/ 	.word	0x00000005
        /*058c*/ 	.word	0x00000000
        /*0590*/ 	.short	0x010a
        /*0592*/ 	.byte	0x3f
	.zero		1


	//   ....[80]....
        /*0594*/ 	.word	0x000093e0
        /*0598*/ 	.word	0x00000006
        /*059c*/ 	.word	0x00000000
        /*05a0*/ 	.short	0x010a
        /*05a2*/ 	.byte	0x3f
	.zero		1


	//   ....[81]....
        /*05a4*/ 	.word	0x00009430
        /*05a8*/ 	.word	0x0000000e
        /*05ac*/ 	.word	0x000000c0
        /*05b0*/ 	.short	0x010a
        /*05b2*/ 	.byte	0x3f
	.zero		1


	//   ....[82]....
        /*05b4*/ 	.word	0x00009480
        /*05b8*/ 	.word	0x0000000f
        /*05bc*/ 	.word	0x000000c0
        /*05c0*/ 	.short	0x010a
        /*05c2*/ 	.byte	0x3f
	.zero		1


	//   ....[83]....
        /*05c4*/ 	.word	0x000094d0
        /*05c8*/ 	.word	0x0000000e
        /*05cc*/ 	.word	0x000000c0
        /*05d0*/ 	.short	0x010a
        /*05d2*/ 	.byte	0x3f
	.zero		1


	//   ....[84]....
        /*05d4*/ 	.word	0x00009520
        /*05d8*/ 	.word	0x0000000b
        /*05dc*/ 	.word	0x000000c0
        /*05e0*/ 	.short	0x010a
        /*05e2*/ 	.byte	0x3f
	.zero		1


	//   ....[85]....
        /*05e4*/ 	.word	0x00009580
        /*05e8*/ 	.word	0x00000006
        /*05ec*/ 	.word	0x00000108
        /*05f0*/ 	.short	0x010a
        /*05f2*/ 	.byte	0x3f
	.zero		1


	//   ....[86]....
        /*05f4*/ 	.word	0x000095e0
        /*05f8*/ 	.word	0x00000005
        /*05fc*/ 	.word	0x000000e0
        /*0600*/ 	.short	0x010a
        /*0602*/ 	.byte	0x3f
	.zero		1


	//   ....[87]....
        /*0604*/ 	.word	0x00009640
        /*0608*/ 	.word	0x00000005
        /*060c*/ 	.word	0x000000e8
        /*0610*/ 	.short	0x010a
        /*0612*/ 	.byte	0x3f
	.zero		1


	//   ....[88]....
        /*0614*/ 	.word	0x000096a0
        /*0618*/ 	.word	0x00000005
        /*061c*/ 	.word	0x000000f0
        /*0620*/ 	.short	0x010a
        /*0622*/ 	.byte	0x3f
	.zero		1


	//   ....[89]....
        /*0624*/ 	.word	0x00009700
        /*0628*/ 	.word	0x00000005
        /*062c*/ 	.word	0x000000f8
        /*0630*/ 	.short	0x010a
        /*0632*/ 	.byte	0x3f
	.zero		1


	//   ....[90]....
        /*0634*/ 	.word	0x00009750
        /*0638*/ 	.word	0x00000005
        /*063c*/ 	.word	0x000000e0
        /*0640*/ 	.short	0x010a
        /*0642*/ 	.byte	0x3f
	.zero		1


	//   ....[91]....
        /*0644*/ 	.word	0x000097a0
        /*0648*/ 	.word	0x00000005
        /*064c*/ 	.word	0x000000e8
        /*0650*/ 	.short	0x010a
        /*0652*/ 	.byte	0x3f
	.zero		1


	//   ....[92]....
        /*0654*/ 	.word	0x000097f0
        /*0658*/ 	.word	0x00000005
        /*065c*/ 	.word	0x000000f0
        /*0660*/ 	.short	0x010a
        /*0662*/ 	.byte	0x3f
	.zero		1


	//   ....[93]....
        /*0664*/ 	.word	0x000098c0
        /*0668*/ 	.word	0x0000000e
        /*066c*/ 	.word	0x00000060
        /*0670*/ 	.short	0x010a
        /*0672*/ 	.byte	0x3f
	.zero		1


	//   ....[94]....
        /*0674*/ 	.word	0x00009990
        /*0678*/ 	.word	0x00000007
        /*067c*/ 	.word	0x00000000
        /*0680*/ 	.short	0x010a
        /*0682*/ 	.byte	0x3f
	.zero		1


	//   ....[95]....
        /*0684*/ 	.word	0x000099e0
        /*0688*/ 	.word	0x00000009
        /*068c*/ 	.word	0x00000000
        /*0690*/ 	.short	0x010a
        /*0692*/ 	.byte	0x3f
	.zero		1


	//   ....[96]....
        /*0694*/ 	.word	0x00009a30
        /*0698*/ 	.word	0x00000006
        /*069c*/ 	.word	0x00000000
        /*06a0*/ 	.short	0x010a
        /*06a2*/ 	.byte	0x3f
	.zero		1


	//   ....[97]....
        /*06a4*/ 	.word	0x00009a80
        /*06a8*/ 	.word	0x00000009
        /*06ac*/ 	.word	0x00000000
        /*06b0*/ 	.short	0x010a
        /*06b2*/ 	.byte	0x3f
	.zero		1


	//   ....[98]....
        /*06b4*/ 	.word	0x00009ad0
        /*06b8*/ 	.word	0x00000006
        /*06bc*/ 	.word	0x00000000
        /*06c0*/ 	.short	0x010a
        /*06c2*/ 	.byte	0x3f
	.zero		1


	//   ....[99]....
        /*06c4*/ 	.word	0x00009b20
        /*06c8*/ 	.word	0x00000009
        /*06cc*/ 	.word	0x00000000
        /*06d0*/ 	.short	0x010a
        /*06d2*/ 	.byte	0x3f
	.zero		1


	//   ....[100]....
        /*06d4*/ 	.word	0x00009b70
        /*06d8*/ 	.word	0x00000006
        /*06dc*/ 	.word	0x00000000
        /*06e0*/ 	.short	0x010a
        /*06e2*/ 	.byte	0x3f
	.zero		1


	//   ....[101]....
        /*06e4*/ 	.word	0x00009bc0
        /*06e8*/ 	.word	0x00000009
        /*06ec*/ 	.word	0x00000000
        /*06f0*/ 	.short	0x010a
        /*06f2*/ 	.byte	0x3f
	.zero		1


	//   ....[102]....
        /*06f4*/ 	.word	0x00009c10
        /*06f8*/ 	.word	0x00000006
        /*06fc*/ 	.word	0x00000000
        /*0700*/ 	.short	0x010a
        /*0702*/ 	.byte	0x3f
	.zero		1


	//   ....[103]....
        /*0704*/ 	.word	0x00009c60
        /*0708*/ 	.word	0x00000009
        /*070c*/ 	.word	0x00000000
        /*0710*/ 	.short	0x010a
        /*0712*/ 	.byte	0x3f
	.zero		1


	//   ....[104]....
        /*0714*/ 	.word	0x00009cb0
        /*0718*/ 	.word	0x00000006
        /*071c*/ 	.word	0x00000000
        /*0720*/ 	.short	0x010a
        /*0722*/ 	.byte	0x3f
	.zero		1


	//----- nvinfo : EIATTR_NUM_MBARRIERS
	.align		4
.L_36:
        /*0724*/ 	.byte	0x03, 0x38
        /*0726*/ 	.short	0x0022


	//----- nvinfo : EIATTR_EXIT_INSTR_OFFSETS
	.align		4
        /*0728*/ 	.byte	0x04, 0x1c
        /*072a*/ 	.short	(.L_38 - .L_37)


	//   ....[0]....
.L_37:
        /*072c*/ 	.word	0x00000f90


	//   ....[1]....
        /*0730*/ 	.word	0x000016d0


	//   ....[2]....
        /*0734*/ 	.word	0x00006730


	//   ....[3]....
        /*0738*/ 	.word	0x00006c80


	//   ....[4]....
        /*073c*/ 	.word	0x00006cd0


	//   ....[5]....
        /*0740*/ 	.word	0x00007f60


	//   ....[6]....
        /*0744*/ 	.word	0x00009360


	//----- nvinfo : EIATTR_MAX_THREADS
	.align		4
.L_38:
        /*0748*/ 	.byte	0x04, 0x05
        /*074a*/ 	.short	(.L_40 - .L_39)
.L_39:
        /*074c*/ 	.word	0x00000180
        /*0750*/ 	.word	0x00000001
        /*0754*/ 	.word	0x00000001


	//----- nvinfo : EIATTR_CRS_STACK_SIZE
	.align		4
.L_40:
        /*0758*/ 	.byte	0x04, 0x1e
        /*075a*/ 	.short	(.L_42 - .L_41)
.L_41:
        /*075c*/ 	.word	0x00000000


	//----- nvinfo : EIATTR_CBANK_PARAM_SIZE
	.align		4
.L_42:
        /*0760*/ 	.byte	0x03, 0x19
        /*0762*/ 	.short	0x0770


	//----- nvinfo : EIATTR_PARAM_CBANK
	.align		4
        /*0764*/ 	.byte	0x04, 0x0a
        /*0766*/ 	.short	(.L_44 - .L_43)
	.align		4
.L_43:
        /*0768*/ 	.word	index@(.nv.constant0._ZN7cutlass13device_kernelINS_4gemm6kernel13GemmUniversalIN4cute5tupleIJiiiiEEENS1_10collective13CollectiveMmaINS1_37MainloopSm90TmaGmmaWarpSpecializedFP8ILi12ENS5_IJNS4_1CILi2EEENSA_ILi1EEESC_EEENS1_35KernelTmaWarpSpecializedCooperativeEEENS5_IJNSA_ILi128EEESG_NSA_ILi64EEEEEENS_12float_e4m3_tENS5_IJlSC_lEEESJ_SK_NS4_8TiledMMAINS4_8MMA_AtomIJNS4_4SM904GMMA31MMA_64x128x32_F32E4M3E4M3_SS_TNILNSO_7ScaleInE1ELSQ_1EEEEEENS4_6LayoutISD_NS5_IJSC_NSA_ILi0EEESU_EEEEENS5_IJNS4_10UnderscoreESX_SX_EEEEENS4_13SM90_TMA_LOADENS4_14ComposedLayoutINS4_7SwizzleILi2ELi4ELi3EEENS4_18smem_ptr_flag_bitsILi8EEENST_INS5_IJNSA_ILi8EEESH_EEENS5_IJSH_SC_EEEEEEEvNS4_8identityENS4_23SM90_TMA_LOAD_MULTICASTES1A_vS1B_EENS_8epilogue10collective18CollectiveEpilogueINS1E_22Sm90TmaWarpSpecializedILi4ELi2ELi16ELb0ELb0EEEJSI_NS5_IJSG_NSA_ILi32EEEEEESJ_SK_SJ_SK_NS1E_6fusion15FusionCallbacksIS1I_NS1L_17LinearCombinationISJ_fSJ_fLNS_15FloatRoundStyleE2EEESI_S1K_JEEES10_NS11_INS12_ILi1ELi4ELi3EEES15_NST_INS5_IJS16_S1J_EEENS5_IJS1J_SC_EEEEEEENS4_39AutoVectorizingCopyWithAssumedAlignmentILi128EEENS4_14SM90_TMA_STOREES1V_S1X_NS4_9Copy_AtomIJNS4_17SM90_U32x4_STSM_NENS_6half_tEEEEvEEEvvEEEEvNT_6ParamsE)
        /*076c*/ 	.short	0x0210
        /*076e*/ 	.short	0x0770


	//----- nvinfo : EIATTR_SW_WAR
	.align		4
.L_44:
        /*0770*/ 	.byte	0x04, 0x36
        /*0772*/ 	.short	(.L_46 - .L_45)
.L_45:
        /*0774*/ 	.word	0x00000008
.L_46:


//--------------------- .nv.callgraph             --------------------------
	.section	.nv.callgraph,"",@"SHT_CUDA_CALLGRAPH"
	.align	4
	.sectionentsize	8
	.align		4
        /*0000*/ 	.word	0x00000000
	.align		4
        /*0004*/ 	.word	0xffffffff
	.align		4
        /*0008*/ 	.word	index@(_ZN7cutlass13device_kernelINS_4gemm6kernel13GemmUniversalIN4cute5tupleIJiiiiEEENS1_10collective13CollectiveMmaINS1_37MainloopSm90TmaGmmaWarpSpecializedFP8ILi12ENS5_IJNS4_1CILi2EEENSA_ILi1EEESC_EEENS1_35KernelTmaWarpSpecializedCooperativeEEENS5_IJNSA_ILi128EEESG_NSA_ILi64EEEEEENS_12float_e4m3_tENS5_IJlSC_lEEESJ_SK_NS4_8TiledMMAINS4_8MMA_AtomIJNS4_4SM904GMMA31MMA_64x128x32_F32E4M3E4M3_SS_TNILNSO_7ScaleInE1ELSQ_1EEEEEENS4_6LayoutISD_NS5_IJSC_NSA_ILi0EEESU_EEEEENS5_IJNS4_10UnderscoreESX_SX_EEEEENS4_13SM90_TMA_LOADENS4_14ComposedLayoutINS4_7SwizzleILi2ELi4ELi3EEENS4_18smem_ptr_flag_bitsILi8EEENST_INS5_IJNSA_ILi8EEESH_EEENS5_IJSH_SC_EEEEEEEvNS4_8identityENS4_23SM90_TMA_LOAD_MULTICASTES1A_vS1B_EENS_8epilogue10collective18CollectiveEpilogueINS1E_22Sm90TmaWarpSpecializedILi4ELi2ELi16ELb0ELb0EEEJSI_NS5_IJSG_NSA_ILi32EEEEEESJ_SK_SJ_SK_NS1E_6fusion15FusionCallbacksIS1I_NS1L_17LinearCombinationISJ_fSJ_fLNS_15FloatRoundStyleE2EEESI_S1K_JEEES10_NS11_INS12_ILi1ELi4ELi3EEES15_NST_INS5_IJS16_S1J_EEENS5_IJS1J_SC_EEEEEEENS4_39AutoVectorizingCopyWithAssumedAlignmentILi128EEENS4_14SM90_TMA_STOREES1V_S1X_NS4_9Copy_AtomIJNS4_17SM90_U32x4_STSM_NENS_6half_tEEEEvEEEvvEEEEvNT_6ParamsE)
	.align		4
        /*000c*/ 	.word	index@(__assertfail)
	.align		4
        /*0010*/ 	.word	0x00000000
	.align		4
        /*0014*/ 	.word	0xfffffffe
	.align		4
        /*0018*/ 	.word	0x00000000
	.align		4
        /*001c*/ 	.word	0xfffffffd
	.align		4
        /*0020*/ 	.word	0x00000000
	.align		4
        /*0024*/ 	.word	0xfffffffc


//--------------------- .nv.constant4             --------------------------
	.section	.nv.constant4,"a",@progbits
	.align	8
	.align		8
.nv.constant4:
        /*0000*/ 	.dword	__assertfail
	.align		8
        /*0008*/ 	.dword	__unnamed_1
	.align		8
        /*0010*/ 	.dword	__unnamed_2
	.align		8
        /*0018*/ 	.dword	_ZN39_INTERNAL_5266fa4e_4_k_cu_0dcc8dac_27854cuda3std3__45__cpo5beginE
	.align		8
        /*0020*/ 	.dword	_ZN39_INTERNAL_5266fa4e_4_k_cu_0dcc8dac_27854cuda3std3__45__cpo3endE
	.align		8
        /*0028*/ 	.dword	_ZN39_INTERNAL_5266fa4e_4_k_cu_0dcc8dac_27854cuda3std3__45__cpo6cbeginE
	.align		8
        /*0030*/ 	.dword	_ZN39_INTERNAL_5266fa4e_4_k_cu_0dcc8dac_27854cuda3std3__45__cpo4cendE
	.align		8
        /*0038*/ 	.dword	_ZN39_INTERNAL_5266fa4e_4_k_cu_0dcc8dac_27854cuda3std3__441_GLOBAL__N__5266fa4e_4_k_cu_0dcc8dac_27856ignoreE
	.align		8
        /*0040*/ 	.dword	_ZN39_INTERNAL_5266fa4e_4_k_cu_0dcc8dac_27854cuda3std3__419piecewise_constructE
	.align		8
        /*0048*/ 	.dword	_ZN39_INTERNAL_5266fa4e_4_k_cu_0dcc8dac_27854cuda3std3__48in_placeE
	.align		8
        /*0050*/ 	.dword	_ZN39_INTERNAL_5266fa4e_4_k_cu_0dcc8dac_27854cuda3std6ranges3__45__cpo4swapE
	.align		8
        /*0058*/ 	.dword	_ZN39_INTERNAL_5266fa4e_4_k_cu_0dcc8dac_27854cuda3std6ranges3__45__cpo9iter_moveE
	.align		8
        /*0060*/ 	.dword	_ZN39_INTERNAL_5266fa4e_4_k_cu_0dcc8dac_27854cute7productE
	.align		8
        /*0068*/ 	.dword	_ZN39_INTERNAL_5266fa4e_4_k_cu_0dcc8dac_27854cute1_E
	.align		8
        /*0070*/ 	.dword	$str$24
	.align		8
        /*0078*/ 	.dword	$str$25


//--------------------- .text._ZN7cutlass13device_kernelINS_4gemm6kernel13GemmUniversalIN4cute5tupleIJiiiiEEENS1_10collective13CollectiveMmaINS1_37MainloopSm90TmaGmmaWarpSpecializedFP8ILi12ENS5_IJNS4_1CILi2EEENSA_ILi1EEESC_EEENS1_35KernelTmaWarpSpecializedCooperativeEEENS5_IJNSA_ILi128EEESG_NSA_ILi64EEEEEENS_12float_e4m3_tENS5_IJlSC_lEEESJ_SK_NS4_8TiledMMAINS4_8MMA_AtomIJNS4_4SM904GMMA31MMA_64x128x32_F32E4M3E4M3_SS_TNILNSO_7ScaleInE1ELSQ_1EEEEEENS4_6LayoutISD_NS5_IJSC_NSA_ILi0EEESU_EEEEENS5_IJNS4_10UnderscoreESX_SX_EEEEENS4_13SM90_TMA_LOADENS4_14ComposedLayoutINS4_7SwizzleILi2ELi4ELi3EEENS4_18smem_ptr_flag_bitsILi8EEENST_INS5_IJNSA_ILi8EEESH_EEENS5_IJSH_SC_EEEEEEEvNS4_8identityENS4_23SM90_TMA_LOAD_MULTICASTES1A_vS1B_EENS_8epilogue10collective18CollectiveEpilogueINS1E_22Sm90TmaWarpSpecializedILi4ELi2ELi16ELb0ELb0EEEJSI_NS5_IJSG_NSA_ILi32EEEEEESJ_SK_SJ_SK_NS1E_6fusion15FusionCallbacksIS1I_NS1L_17LinearCombinationISJ_fSJ_fLNS_15FloatRoundStyleE2EEESI_S1K_JEEES10_NS11_INS12_ILi1ELi4ELi3EEES15_NST_INS5_IJS16_S1J_EEENS5_IJS1J_SC_EEEEEEENS4_39AutoVectorizingCopyWithAssumedAlignmentILi128EEENS4_14SM90_TMA_STOREES1V_S1X_NS4_9Copy_AtomIJNS4_17SM90_U32x4_STSM_NENS_6half_tEEEEvEEEvvEEEEvNT_6ParamsE --------------------------
	.section	.text._ZN7cutlass13device_kernelINS_4gemm6kernel13GemmUniversalIN4cute5tupleIJiiiiEEENS1_10collective13CollectiveMmaINS1_37MainloopSm90TmaGmmaWarpSpecializedFP8ILi12ENS5_IJNS4_1CILi2EEENSA_ILi1EEESC_EEENS1_35KernelTmaWarpSpecializedCooperativeEEENS5_IJNSA_ILi128EEESG_NSA_ILi64EEEEEENS_12float_e4m3_tENS5_IJlSC_lEEESJ_SK_NS4_8TiledMMAINS4_8MMA_AtomIJNS4_4SM904GMMA31MMA_64x128x32_F32E4M3E4M3_SS_TNILNSO_7ScaleInE1ELSQ_1EEEEEENS4_6LayoutISD_NS5_IJSC_NSA_ILi0EEESU_EEEEENS5_IJNS4_10UnderscoreESX_SX_EEEEENS4_13SM90_TMA_LOADENS4_14ComposedLayoutINS4_7SwizzleILi2ELi4ELi3EEENS4_18smem_ptr_flag_bitsILi8EEENST_INS5_IJNSA_ILi8EEESH_EEENS5_IJSH_SC_EEEEEEEvNS4_8identityENS4_23SM90_TMA_LOAD_MULTICASTES1A_vS1B_EENS_8epilogue10collective18CollectiveEpilogueINS1E_22Sm90TmaWarpSpecializedILi4ELi2ELi16ELb0ELb0EEEJSI_NS5_IJSG_NSA_ILi32EEEEEESJ_SK_SJ_SK_NS1E_6fusion15FusionCallbacksIS1I_NS1L_17LinearCombinationISJ_fSJ_fLNS_15FloatRoundStyleE2EEESI_S1K_JEEES10_NS11_INS12_ILi1ELi4ELi3EEES15_NST_INS5_IJS16_S1J_EEENS5_IJS1J_SC_EEEEEEENS4_39AutoVectorizingCopyWithAssumedAlignmentILi128EEENS4_14SM90_TMA_STOREES1V_S1X_NS4_9Copy_AtomIJNS4_17SM90_U32x4_STSM_NENS_6half_tEEEEvEEEvvEEEEvNT_6ParamsE,"ax",@progbits
	.align	128
.text._ZN7cutlass13device_kernelINS_4gemm6kernel13GemmUniversalIN4cute5tupleIJiiiiEEENS1_10collective13CollectiveMmaINS1_37MainloopSm90TmaGmmaWarpSpecializedFP8ILi12ENS5_IJNS4_1CILi2EEENSA_ILi1EEESC_EEENS1_35KernelTmaWarpSpecializedCooperativeEEENS5_IJNSA_ILi128EEESG_NSA_ILi64EEEEEENS_12float_e4m3_tENS5_IJlSC_lEEESJ_SK_NS4_8TiledMMAINS4_8MMA_AtomIJNS4_4SM904GMMA31MMA_64x128x32_F32E4M3E4M3_SS_TNILNSO_7ScaleInE1ELSQ_1EEEEEENS4_6LayoutISD_NS5_IJSC_NSA_ILi0EEESU_EEEEENS5_IJNS4_10UnderscoreESX_SX_EEEEENS4_13SM90_TMA_LOADENS4_14ComposedLayoutINS4_7SwizzleILi2ELi4ELi3EEENS4_18smem_ptr_flag_bitsILi8EEENST_INS5_IJNSA_ILi8EEESH_EEENS5_IJSH_SC_EEEEEEEvNS4_8identityENS4_23SM90_TMA_LOAD_MULTICASTES1A_vS1B_EENS_8epilogue10collective18CollectiveEpilogueINS1E_22Sm90TmaWarpSpecializedILi4ELi2ELi16ELb0ELb0EEEJSI_NS5_IJSG_NSA_ILi32EEEEEESJ_SK_SJ_SK_NS1E_6fusion15FusionCallbacksIS1I_NS1L_17LinearCombinationISJ_fSJ_fLNS_15FloatRoundStyleE2EEESI_S1K_JEEES10_NS11_INS12_ILi1ELi4ELi3EEES15_NST_INS5_IJS16_S1J_EEENS5_IJS1J_SC_EEEEEEENS4_39AutoVectorizingCopyWithAssumedAlignmentILi128EEENS4_14SM90_TMA_STOREES1V_S1X_NS4_9Copy_AtomIJNS4_17SM90_U32x4_STSM_NENS_6half_tEEEEvEEEvvEEEEvNT_6ParamsE:
        .type           _ZN7cutlass13device_kernelINS_4gemm6kernel13GemmUniversalIN4cute5tupleIJiiiiEEENS1_10collective13CollectiveMmaINS1_37MainloopSm90TmaGmmaWarpSpecializedFP8ILi12ENS5_IJNS4_1CILi2EEENSA_ILi1EEESC_EEENS1_35KernelTmaWarpSpecializedCooperativeEEENS5_IJNSA_ILi128EEESG_NSA_ILi64EEEEEENS_12float_e4m3_tENS5_IJlSC_lEEESJ_SK_NS4_8TiledMMAINS4_8MMA_AtomIJNS4_4SM904GMMA31MMA_64x128x32_F32E4M3E4M3_SS_TNILNSO_7ScaleInE1ELSQ_1EEEEEENS4_6LayoutISD_NS5_IJSC_NSA_ILi0EEESU_EEEEENS5_IJNS4_10UnderscoreESX_SX_EEEEENS4_13SM90_TMA_LOADENS4_14ComposedLayoutINS4_7SwizzleILi2ELi4ELi3EEENS4_18smem_ptr_flag_bitsILi8EEENST_INS5_IJNSA_ILi8EEESH_EEENS5_IJSH_SC_EEEEEEEvNS4_8identityENS4_23SM90_TMA_LOAD_MULTICASTES1A_vS1B_EENS_8epilogue10collective18CollectiveEpilogueINS1E_22Sm90TmaWarpSpecializedILi4ELi2ELi16ELb0ELb0EEEJSI_NS5_IJSG_NSA_ILi32EEEEEESJ_SK_SJ_SK_NS1E_6fusion15FusionCallbacksIS1I_NS1L_17LinearCombinationISJ_fSJ_fLNS_15FloatRoundStyleE2EEESI_S1K_JEEES10_NS11_INS12_ILi1ELi4ELi3EEES15_NST_INS5_IJS16_S1J_EEENS5_IJS1J_SC_EEEEEEENS4_39AutoVectorizingCopyWithAssumedAlignmentILi128EEENS4_14SM90_TMA_STOREES1V_S1X_NS4_9Copy_AtomIJNS4_17SM90_U32x4_STSM_NENS_6half_tEEEEvEEEvvEEEEvNT_6ParamsE,@function
        .size           _ZN7cutlass13device_kernelINS_4gemm6kernel13GemmUniversalIN4cute5tupleIJiiiiEEENS1_10collective13CollectiveMmaINS1_37MainloopSm90TmaGmmaWarpSpecializedFP8ILi12ENS5_IJNS4_1CILi2EEENSA_ILi1EEESC_EEENS1_35KernelTmaWarpSpecializedCooperativeEEENS5_IJNSA_ILi128EEESG_NSA_ILi64EEEEEENS_12float_e4m3_tENS5_IJlSC_lEEESJ_SK_NS4_8TiledMMAINS4_8MMA_AtomIJNS4_4SM904GMMA31MMA_64x128x32_F32E4M3E4M3_SS_TNILNSO_7ScaleInE1ELSQ_1EEEEEENS4_6LayoutISD_NS5_IJSC_NSA_ILi0EEESU_EEEEENS5_IJNS4_10UnderscoreESX_SX_EEEEENS4_13SM90_TMA_LOADENS4_14ComposedLayoutINS4_7SwizzleILi2ELi4ELi3EEENS4_18smem_ptr_flag_bitsILi8EEENST_INS5_IJNSA_ILi8EEESH_EEENS5_IJSH_SC_EEEEEEEvNS4_8identityENS4_23SM90_TMA_LOAD_MULTICASTES1A_vS1B_EENS_8epilogue10collective18CollectiveEpilogueINS1E_22Sm90TmaWarpSpecializedILi4ELi2ELi16ELb0ELb0EEEJSI_NS5_IJSG_NSA_ILi32EEEEEESJ_SK_SJ_SK_NS1E_6fusion15FusionCallbacksIS1I_NS1L_17LinearCombinationISJ_fSJ_fLNS_15FloatRoundStyleE2EEESI_S1K_JEEES10_NS11_INS12_ILi1ELi4ELi3EEES15_NST_INS5_IJS16_S1J_EEENS5_IJS1J_SC_EEEEEEENS4_39AutoVectorizingCopyWithAssumedAlignmentILi128EEENS4_14SM90_TMA_STOREES1V_S1X_NS4_9Copy_AtomIJNS4_17SM90_U32x4_STSM_NENS_6half_tEEEEvEEEvvEEEEvNT_6ParamsE,(.L_x_210 - _ZN7cutlass13device_kernelINS_4gemm6kernel13GemmUniversalIN4cute5tupleIJiiiiEEENS1_10collective13CollectiveMmaINS1_37MainloopSm90TmaGmmaWarpSpecializedFP8ILi12ENS5_IJNS4_1CILi2EEENSA_ILi1EEESC_EEENS1_35KernelTmaWarpSpecializedCooperativeEEENS5_IJNSA_ILi128EEESG_NSA_ILi64EEEEEENS_12float_e4m3_tENS5_IJlSC_lEEESJ_SK_NS4_8TiledMMAINS4_8MMA_AtomIJNS4_4SM904GMMA31MMA_64x128x32_F32E4M3E4M3_SS_TNILNSO_7ScaleInE1ELSQ_1EEEEEENS4_6LayoutISD_NS5_IJSC_NSA_ILi0EEESU_EEEEENS5_IJNS4_10UnderscoreESX_SX_EEEEENS4_13SM90_TMA_LOADENS4_14ComposedLayoutINS4_7SwizzleILi2ELi4ELi3EEENS4_18smem_ptr_flag_bitsILi8EEENST_INS5_IJNSA_ILi8EEESH_EEENS5_IJSH_SC_EEEEEEEvNS4_8identityENS4_23SM90_TMA_LOAD_MULTICASTES1A_vS1B_EENS_8epilogue10collective18CollectiveEpilogueINS1E_22Sm90TmaWarpSpecializedILi4ELi2ELi16ELb0ELb0EEEJSI_NS5_IJSG_NSA_ILi32EEEEEESJ_SK_SJ_SK_NS1E_6fusion15FusionCallbacksIS1I_NS1L_17LinearCombinationISJ_fSJ_fLNS_15FloatRoundStyleE2EEESI_S1K_JEEES10_NS11_INS12_ILi1ELi4ELi3EEES15_NST_INS5_IJS16_S1J_EEENS5_IJS1J_SC_EEEEEEENS4_39AutoVectorizingCopyWithAssumedAlignmentILi128EEENS4_14SM90_TMA_STOREES1V_S1X_NS4_9Copy_AtomIJNS4_17SM90_U32x4_STSM_NENS_6half_tEEEEvEEEvvEEEEvNT_6ParamsE)
        .other          _ZN7cutlass13device_kernelINS_4gemm6kernel13GemmUniversalIN4cute5tupleIJiiiiEEENS1_10collective13CollectiveMmaINS1_37MainloopSm90TmaGmmaWarpSpecializedFP8ILi12ENS5_IJNS4_1CILi2EEENSA_ILi1EEESC_EEENS1_35KernelTmaWarpSpecializedCooperativeEEENS5_IJNSA_ILi128EEESG_NSA_ILi64EEEEEENS_12float_e4m3_tENS5_IJlSC_lEEESJ_SK_NS4_8TiledMMAINS4_8MMA_AtomIJNS4_4SM904GMMA31MMA_64x128x32_F32E4M3E4M3_SS_TNILNSO_7ScaleInE1ELSQ_1EEEEEENS4_6LayoutISD_NS5_IJSC_NSA_ILi0EEESU_EEEEENS5_IJNS4_10UnderscoreESX_SX_EEEEENS4_13SM90_TMA_LOADENS4_14ComposedLayoutINS4_7SwizzleILi2ELi4ELi3EEENS4_18smem_ptr_flag_bitsILi8EEENST_INS5_IJNSA_ILi8EEESH_EEENS5_IJSH_SC_EEEEEEEvNS4_8identityENS4_23SM90_TMA_LOAD_MULTICASTES1A_vS1B_EENS_8epilogue10collective18CollectiveEpilogueINS1E_22Sm90TmaWarpSpecializedILi4ELi2ELi16ELb0ELb0EEEJSI_NS5_IJSG_NSA_ILi32EEEEEESJ_SK_SJ_SK_NS1E_6fusion15FusionCallbacksIS1I_NS1L_17LinearCombinationISJ_fSJ_fLNS_15FloatRoundStyleE2EEESI_S1K_JEEES10_NS11_INS12_ILi1ELi4ELi3EEES15_NST_INS5_IJS16_S1J_EEENS5_IJS1J_SC_EEEEEEENS4_39AutoVectorizingCopyWithAssumedAlignmentILi128EEENS4_14SM90_TMA_STOREES1V_S1X_NS4_9Copy_AtomIJNS4_17SM90_U32x4_STSM_NENS_6half_tEEEEvEEEvvEEEEvNT_6ParamsE,@"STO_CUDA_ENTRY STV_DEFAULT"
_ZN7cutlass13device_kernelINS_4gemm6kernel13GemmUniversalIN4cute5tupleIJiiiiEEENS1_10collective13CollectiveMmaINS1_37MainloopSm90TmaGmmaWarpSpecializedFP8ILi12ENS5_IJNS4_1CILi2EEENSA_ILi1EEESC_EEENS1_35KernelTmaWarpSpecializedCooperativeEEENS5_IJNSA_ILi128EEESG_NSA_ILi64EEEEEENS_12float_e4m3_tENS5_IJlSC_lEEESJ_SK_NS4_8TiledMMAINS4_8MMA_AtomIJNS4_4SM904GMMA31MMA_64x128x32_F32E4M3E4M3_SS_TNILNSO_7ScaleInE1ELSQ_1EEEEEENS4_6LayoutISD_NS5_IJSC_NSA_ILi0EEESU_EEEEENS5_IJNS4_10UnderscoreESX_SX_EEEEENS4_13SM90_TMA_LOADENS4_14ComposedLayoutINS4_7SwizzleILi2ELi4ELi3EEENS4_18smem_ptr_flag_bitsILi8EEENST_INS5_IJNSA_ILi8EEESH_EEENS5_IJSH_SC_EEEEEEEvNS4_8identityENS4_23SM90_TMA_LOAD_MULTICASTES1A_vS1B_EENS_8epilogue10collective18CollectiveEpilogueINS1E_22Sm90TmaWarpSpecializedILi4ELi2ELi16ELb0ELb0EEEJSI_NS5_IJSG_NSA_ILi32EEEEEESJ_SK_SJ_SK_NS1E_6fusion15FusionCallbacksIS1I_NS1L_17LinearCombinationISJ_fSJ_fLNS_15FloatRoundStyleE2EEESI_S1K_JEEES10_NS11_INS12_ILi1ELi4ELi3EEES15_NST_INS5_IJS16_S1J_EEENS5_IJS1J_SC_EEEEEEENS4_39AutoVectorizingCopyWithAssumedAlignmentILi128EEENS4_14SM90_TMA_STOREES1V_S1X_NS4_9Copy_AtomIJNS4_17SM90_U32x4_STSM_NENS_6half_tEEEEvEEEvvEEEEvNT_6ParamsE:
[----:B------:R-:W1:Y:S01]  /*0000*/  LDC R1, c[0x0][0x28] ;  /* 0x00000a00ff017b82 */ /* 0x000e620000000800 */
[----:B------:R-:W2:Y:S07]  /*0010*/  S2R R18, SR_TID.X ;  /* 0x0000000000127919 */ /* 0x000eae0000002100 */
[----:B------:R-:W3:Y:S01]  /*0020*/  LDC.64 R4, c[0x0][0x588] ;  /* 0x00016200ff047b82 */ /* 0x000ee20000000a00 */
[----:B------:R-:W-:Y:S01]  /*0030*/  ELECT P0, URZ, PT ;  /* 0x00000000003f782f */ /* 0x000fe20003800000 */
[----:B------:R-:W-:Y:S01]  /*0040*/  BSSY B0, `(.L_x_0) ;  /* 0x0000016000007945 */ /* 0x000fe20003800000 */
[----:B--2---:R-:W-:-:S02]  /*0050*/  SHF.R.U32.HI R0, RZ, 0x5, R18 ;  /* 0x00000005ff007819 */ /* 0x004fc40000011612 */
[----:B------:R-:W-:-:S03]  /*0060*/  SHF.R.U32.HI R6, RZ, 0x7, R18 ;  /* 0x00000007ff067819 */ /* 0x000fc60000011612 */
[----:B------:R-:W2:Y:S04]  /*0070*/  SHFL.IDX PT, R3, R0, RZ, 0x1f ;  /* 0x00001fff00037589 */ /* 0x000ea800000e0000 */
[----:B------:R4:W1:Y:S01]  /*0080*/  SHFL.IDX PT, R7, R6, RZ, 0x1f ;  /* 0x00001fff06077589 */ /* 0x00086200000e0000 */
[----:B--2---:R-:W-:Y:S02]  /*0090*/  ISETP.NE.OR P0, PT, R3, RZ, !P0 ;  /* 0x000000ff0300720c */ /* 0x004fe40004705670 */
[----:B------:R-:W-:-:S11]  /*00a0*/  SHF.R.S32.HI R2, RZ, 0x1f, R3 ;  /* 0x0000001fff027819 */ /* 0x000fd60000011403 */
[----:B-1-34-:R-:W-:Y:S05]  /*00b0*/  @P0 BRA `(.L_x_1) ;  /* 0x0000000000380947 */ /* 0x01afea0003800000 */
[----:B------:R-:W-:Y:S02]  /*00c0*/  ULDC.64 UR4, c[0x0][0x198] ;  /* 0x0000660000047ab9 */ /* 0x000fe40000000a00 */
[----:B------:R-:W-:Y:S02]  /*00d0*/  UIADD3 UR6, UP0, UR4, 0xf0, URZ ;  /* 0x000000f004067890 */ /* 0x000fe4000ff1e03f */
[----:B------:R-:W-:Y:S02]  /*00e0*/  UIADD3 UR8, UP1, UR4, 0x1f0, URZ ;  /* 0x000001f004087890 */ /* 0x000fe4000ff3e03f */
[----:B------:R-:W-:Y:S02]  /*00f0*/  UIADD3 UR10, UP2, UR4, 0x3f0, URZ ;  /* 0x000003f0040a7890 */ /* 0x000fe4000ff5e03f */
[----:B------:R-:W-:Y:S02]  /*0100*/  UIADD3 UR4, UP3, UR4, 0x4f0, URZ ;  /* 0x000004f004047890 */ /* 0x000fe4000ff7e03f */
[----:B------:R-:W-:-:S02]  /*0110*/  UIADD3.X UR7, URZ, UR5, URZ, UP0, !UPT ;  /* 0x000000053f077290 */ /* 0x000fc400087fe43f */
[----:B------:R-:W-:Y:S02]  /*0120*/  UIADD3.X UR9, URZ, UR5, URZ, UP1, !UPT ;  /* 0x000000053f097290 */ /* 0x000fe40008ffe43f */
[----:B------:R-:W-:Y:S02]  /*0130*/  UIADD3.X UR11, URZ, UR5, URZ, UP2, !UPT ;  /* 0x000000053f0b7290 */ /* 0x000fe400097fe43f */
[----:B------:R-:W-:-:S03]  /*0140*/  UIADD3.X UR5, URZ, UR5, URZ, UP3, !UPT ;  /* 0x000000053f057290 */ /* 0x000fc60009ffe43f */
[----:B------:R1:W-:Y:S02]  /*0150*/  UTMACCTL.PF [UR6] ;  /* 0x00000000060079b9 */ /* 0x0003e40008040000 */
[----:B------:R1:W-:Y:S02]  /*0160*/  UTMACCTL.PF [UR8] ;  /* 0x00000000080079b9 */ /* 0x0003e40008040000 */
[----:B------:R1:W-:Y:S02]  /*0170*/  UTMACCTL.PF [UR10] ;  /* 0x000000000a0079b9 */ /* 0x0003e40008040000 */
[----:B------:R1:W-:Y:S02]  /*0180*/  UTMACCTL.PF [UR4] ;  /* 0x00000000040079b9 */ /* 0x0003e40008040000 */
[----:B-1----:R-:W-:Y:S01]  /*0190*/  NOP ;  /* 0x0000000000007918 */ /* 0x002fe20000000000 */
.L_x_1:
[----:B------:R-:W-:Y:S05]  /*01a0*/  BSYNC B0 ;  /* 0x0000000000007941 */ /* 0x000fea0003800000 */
.L_x_0:
[----:B------:R-:W-:Y:S01]  /*01b0*/  ULDC.64 UR4, c[0x0][0x590] ;  /* 0x0001640000047ab9 */ /* 0x000fe20000000a00 */
[----:B------:R-:W-:Y:S01]  /*01c0*/  LEA.HI R2, R2, R3, RZ, 0x2 ;  /* 0x0000000302027211 */ /* 0x000fe200078f10ff */
[----:B------:R-:W-:Y:S01]  /*01d0*/  ULDC.64 UR42, c[0x0][0x208] ;  /* 0x00008200002a7ab9 */ /* 0x000fe20000000a00 */
[----:B------:R-:W-:Y:S01]  /*01e0*/  ISETP.NE.U32.AND P1, PT, RZ, UR4, PT ;  /* 0x00000004ff007c0c */ /* 0x000fe2000bf25070 */
[----:B------:R-:W-:Y:S01]  /*01f0*/  IMAD.MOV.U32 R8, RZ, RZ, R4 ;  /* 0x000000ffff087224 */ /* 0x000fe200078e0004 */
[----:B------:R-:W-:Y:S01]  /*0200*/  LOP3.LUT R2, R2, 0xfffffffc, RZ, 0xc0, !PT ;  /* 0xfffffffc02027812 */ /* 0x000fe200078ec0ff */
[----:B------:R-:W-:Y:S01]  /*0210*/  IMAD.MOV.U32 R9, RZ, RZ, R5 ;  /* 0x000000ffff097224 */ /* 0x000fe200078e0005 */
[----:B------:R-:W-:-:S03]  /*0220*/  ISETP.NE.AND.EX P2, PT, RZ, UR5, PT, P1 ;  /* 0x00000005ff007c0c */ /* 0x000fc6000bf45310 */
[--C-:B------:R-:W-:Y:S01]  /*0230*/  IMAD.IADD R3, R3, 0x1, -R2.reuse ;  /* 0x0000000103037824 */ /* 0x100fe200078e0a02 */
[----:B------:R-:W-:-:S09]  /*0240*/  PRMT R2, RZ, 0x7610, R2 ;  /* 0x00007610ff027816 */ /* 0x000fd20000000002 */
[----:B------:R-:W-:Y:S05]  /*0250*/  @P2 BRA `(.L_x_2) ;  /* 0x0000000000302947 */ /* 0x000fea0003800000 */
[----:B------:R-:W-:Y:S02]  /*0260*/  ULDC.64 UR6, c[0x0][0x588] ;  /* 0x0001620000067ab9 */ /* 0x000fe40000000a00 */
[----:B------:R-:W-:-:S04]  /*0270*/  ISETP.NE.U32.AND P0, PT, RZ, UR6, PT ;  /* 0x00000006ff007c0c */ /* 0x000fc8000bf05070 */
[----:B------:R-:W-:-:S13]  /*0280*/  ISETP.NE.AND.EX P0, PT, RZ, UR7, PT, P0 ;  /* 0x00000007ff007c0c */ /* 0x000fda000bf05300 */
[----:B------:R-:W-:Y:S05]  /*0290*/  @!P0 BRA `(.L_x_3) ;  /* 0x0000000000108947 */ /* 0x000fea0003800000 */
[----:B------:R-:W2:Y:S02]  /*02a0*/  LDG.E R2, desc[UR42][R8.64] ;  /* 0x0000002a08027981 */ /* 0x000ea4000c1e1900 */
[----:B--2---:R-:W-:Y:S01]  /*02b0*/  FSETP.NEU.AND P3, PT, R2, RZ, PT ;  /* 0x000000ff0200720b */ /* 0x004fe20003f6d000 */
[----:B------:R-:W-:Y:S01]  /*02c0*/  IMAD.MOV.U32 R2, RZ, RZ, 0x1 ;  /* 0x00000001ff027424 */ /* 0x000fe200078e00ff */
[----:B------:R-:W-:Y:S11]  /*02d0*/  BRA `(.L_x_2) ;  /* 0x0000000000107947 */ /* 0x000ff60003800000 */
.L_x_3:
[----:B------:R-:W-:Y:S01]  /*02e0*/  ULDC UR6, c[0x0][0x580] ;  /* 0x0001600000067ab9 */ /* 0x000fe20000000800 */
[----:B------:R-:W-:Y:S01]  /*02f0*/  IMAD.MOV.U32 R2, RZ, RZ, 0x1 ;  /* 0x00000001ff027424 */ /* 0x000fe200078e00ff */
[----:B------:R-:W-:Y:S02]  /*0300*/  FSETP.NEU.AND P3, PT, RZ, UR6, PT ;  /* 0x00000006ff007c0b */ /* 0x000fe4000bf6d000 */
[----:B------:R-:W-:-:S11]  /*0310*/  CS2R R8, SRZ ;  /* 0x0000000000087805 */ /* 0x000fd6000001ff00 */
.L_x_2:
[----:B------:R-:W-:Y:S01]  /*0320*/  ISETP.NE.U32.AND P0, PT, R8, RZ, PT ;  /* 0x000000ff0800720c */ /* 0x000fe20003f05070 */
[----:B------:R-:W-:Y:S01]  /*0330*/  IMAD.MOV.U32 R6, RZ, RZ, 0x1 ;  /* 0x00000001ff067424 */ /* 0x000fe200078e00ff */
[----:B------:R-:W-:Y:S02]  /*0340*/  ISETP.NE.AND.EX P1, PT, RZ, UR5, PT, P1 ;  /* 0x00000005ff007c0c */ /* 0x000fe4000bf25310 */
[----:B------:R-:W-:-:S13]  /*0350*/  ISETP.NE.AND.EX P0, PT, R9, RZ, PT, P0 ;  /* 0x000000ff0900720c */ /* 0x000fda0003f05300 */
[----:B------:R-:W-:Y:S05]  /*0360*/  @P0 BRA P1, `(.L_x_4) ;  /* 0x0000000000300947 */ /* 0x000fea0000800000 */
[----:B------:R-:W-:Y:S02]  /*0370*/  ISETP.NE.U32.AND P1, PT, RZ, UR4, PT ;  /* 0x00000004ff007c0c */ /* 0x000fe4000bf25070 */
[----:B------:R-:W-:Y:S02]  /*0380*/  ISETP.NE.U32.AND P0, PT, R8, RZ, PT ;  /* 0x000000ff0800720c */ /* 0x000fe40003f05070 */
[----:B------:R-:W-:Y:S02]  /*0390*/  ISETP.NE.AND.EX P1, PT, RZ, UR5, PT, P1 ;  /* 0x00000005ff007c0c */ /* 0x000fe4000bf25310 */
[----:B------:R-:W-:Y:S02]  /*03a0*/  PRMT R2, R2, 0x9910, RZ ;  /* 0x0000991002027816 */ /* 0x000fe400000000ff */
[----:B------:R-:W-:Y:S02]  /*03b0*/  ISETP.NE.AND.EX P0, PT, R9, RZ, PT, P0 ;  /* 0x000000ff0900720c */ /* 0x000fe40003f05300 */
[----:B------:R-:W-:-:S02]  /*03c0*/  ISETP.NE.AND P4, PT, R2, RZ, PT ;  /* 0x000000ff0200720c */ /* 0x000fc40003f85270 */
[----:B------:R-:W-:Y:S02]  /*03d0*/  SEL R9, RZ, 0xffffffff, P3 ;  /* 0xffffffffff097807 */ /* 0x000fe40001800000 */
[----:B------:R-:W-:-:S04]  /*03e0*/  SEL R2, RZ, 0xffffffff, P0 ;  /* 0xffffffffff027807 */ /* 0x000fc80000000000 */
[----:B------:R-:W-:-:S04]  /*03f0*/  @P1 SEL R9, R2, R9, !P4 ;  /* 0x0000000902091207 */ /* 0x000fc80006000000 */
[----:B------:R-:W-:-:S04]  /*0400*/  LOP3.LUT R9, R9, 0x1, RZ, 0xc0, !PT ;  /* 0x0000000109097812 */ /* 0x000fc800078ec0ff */
[----:B------:R-:W-:-:S04]  /*0410*/  ISETP.NE.U32.AND P0, PT, R9, 0x1, PT ;  /* 0x000000010900780c */ /* 0x000fc80003f05070 */
[----:B------:R-:W-:-:S09]  /*0420*/  SEL R6, RZ, 0x1, !P0 ;  /* 0x00000001ff067807 */ /* 0x000fd20004000000 */
.L_x_4:
[----:B------:R-:W1:Y:S02]  /*0430*/  SHFL.IDX PT, R2, R0, RZ, 0x1f ;  /* 0x00001fff00027589 */ /* 0x000e6400000e0000 */
[----:B-1----:R-:W-:-:S13]  /*0440*/  ISETP.NE.AND P0, PT, R2, RZ, PT ;  /* 0x000000ff0200720c */ /* 0x002fda0003f05270 */
[----:B------:R-:W-:Y:S05]  /*0450*/  @P0 BRA `(.L_x_5) ;  /* 0x0000000000a40947 */ /* 0x000fea0003800000 */
[----:B------:R-:W-:Y:S01]  /*0460*/  ELECT P0, URZ, PT ;  /* 0x00000000003f782f */ /* 0x000fe20003800000 */
[----:B------:R-:W-:-:S12]  /*0470*/  BSSY B0, `(.L_x_5) ;  /* 0x0000027000007945 */ /* 0x000fd80003800000 */
[----:B------:R-:W-:Y:S05]  /*0480*/  @!P0 BRA `(.L_x_6) ;  /* 0x0000000000948947 */ /* 0x000fea0003800000 */
[----:B------:R-:W1:Y:S01]  /*0490*/  S2UR UR8, SR_CgaCtaId ;  /* 0x00000000000879c3 */ /* 0x000e620000008800 */
[----:B------:R-:W-:Y:S01]  /*04a0*/  UMOV UR4, 0x400 ;  /* 0x0000040000047882 */ /* 0x000fe20000000000 */
[----:B------:R-:W-:Y:S01]  /*04b0*/  UMOV UR5, 0x1 ;  /* 0x0000000100057882 */ /* 0x000fe20000000000 */
[----:B------:R-:W-:Y:S02]  /*04c0*/  UMOV UR6, 0x4 ;  /* 0x0000000400067882 */ /* 0x000fe40000000000 */
[----:B------:R-:W-:-:S04]  /*04d0*/  UIADD3 UR6, -UR6, 0x100000, URZ ;  /* 0x0010000006067890 */ /* 0x000fc8000fffe13f */
[----:B------:R-:W-:Y:S02]  /*04e0*/  USHF.L.U32 UR7, UR6, 0xb, URZ ;  /* 0x0000000b06077899 */ /* 0x000fe4000800063f */
[----:B------:R-:W-:Y:S02]  /*04f0*/  USHF.L.U32 UR6, UR6, 0x1, URZ ;  /* 0x0000000106067899 */ /* 0x000fe4000800063f */
[----:B-1----:R-:W-:Y:S02]  /*0500*/  ULEA UR8, UR8, UR4, 0x18 ;  /* 0x0000000408087291 */ /* 0x002fe4000f8ec03f */
[----:B------:R-:W-:-:S04]  /*0510*/  UIADD3 UR4, -UR5, 0x100000, URZ ;  /* 0x0010000005047890 */ /* 0x000fc8000fffe13f */
[----:B------:R-:W-:Y:S02]  /*0520*/  USHF.L.U32 UR5, UR4, 0xb, URZ ;  /* 0x0000000b04057899 */ /* 0x000fe4000800063f */
[----:B------:R-:W-:Y:S01]  /*0530*/  USHF.L.U32 UR4, UR4, 0x1, URZ ;  /* 0x0000000104047899 */ /* 0x000fe2000800063f */
[----:B------:R-:W1:Y:S11]  /*0540*/  FENCE.VIEW.ASYNC.S ;  /* 0x00000000000073c6 */ /* 0x000e760000000000 */
[----:B-1----:R1:W2:Y:S01]  /*0550*/  SYNCS.EXCH.64 URZ, [UR8], UR4 ;  /* 0x00000004083f75b2 */ /* 0x0022a20008000100 */
[----:B------:R1:W3:Y:S01]  /*0560*/  SYNCS.EXCH.64 URZ, [UR8+0x60], UR6 ;  /* 0x00006006083f75b2 */ /* 0x0002e20008000100 */
[----:B------:R1:W4:Y:S01]  /*0570*/  SYNCS.EXCH.64 URZ, [UR8+0x8], UR4 ;  /* 0x00000804083f75b2 */ /* 0x0003220008000100 */
[----:B------:R1:W1:Y:S01]  /*0580*/  SYNCS.EXCH.64 URZ, [UR8+0x68], UR6 ;  /* 0x00006806083f75b2 */ /* 0x0002620008000100 */
        /* <DEDUP_REMOVED lines=20> */
[----:B--2---:R-:W-:Y:S01]  /*06d0*/  NOP ;  /* 0x0000000000007918 */ /* 0x004fe20000000000 */
.L_x_6:
[----:B-1----:R-:W-:Y:S05]  /*06e0*/  BSYNC B0 ;  /* 0x0000000000007941 */ /* 0x002fea0003800000 */
.L_x_5:
[----:B------:R-:W1:Y:S01]  /*06f0*/  S2UR UR9, SR_CTAID.X ;  /* 0x00000000000979c3 */ /* 0x000e620000002500 */
[----:B------:R-:W2:Y:S01]  /*0700*/  S2R R8, SR_CTAID.Y ;  /* 0x0000000000087919 */ /* 0x000ea20000002600 */
[----:B------:R-:W-:Y:S01]  /*0710*/  ULDC UR4, c[0x0][0x150] ;  /* 0x0000540000047ab9 */ /* 0x000fe20000000800 */
[----:B------:R-:W-:Y:S01]  /*0720*/  NOP ;  /* 0x0000000000007918 */ /* 0x000fe20000000000 */
[----:B------:R-:W5:Y:S04]  /*0730*/  SHFL.IDX PT, R11, R0, RZ, 0x1f ;  /* 0x00001fff000b7589 */ /* 0x000f6800000e0000 */
[----:B------:R-:W3:Y:S01]  /*0740*/  LDC R13, c[0x0][0x144] ;  /* 0x00005100ff0d7b82 */ /* 0x000ee20000000800 */
[----:B-1----:R-:W-:-:S05]  /*0750*/  I2FP.F32.U32 R10, UR9 ;  /* 0x00000009000a7c45 */ /* 0x002fca0008201000 */
[----:B------:R-:W-:Y:S01]  /*0760*/  FMUL R12, R10, UR4 ;  /* 0x000000040a0c7c20 */ /* 0x000fe20008400000 */
[----:B-----5:R-:W-:Y:S01]  /*0770*/  ISETP.NE.AND P0, PT, R11, RZ, PT ;  /* 0x000000ff0b00720c */ /* 0x020fe20003f05270 */
[----:B------:R-:W-:Y:S01]  /*0780*/  ULDC UR4, c[0x0][0x154] ;  /* 0x0000550000047ab9 */ /* 0x000fe20000000800 */
[----:B------:R-:W-:Y:S02]  /*0790*/  SHF.R.S32.HI R11, RZ, 0x1f, R18 ;  /* 0x0000001fff0b7819 */ /* 0x000fe40000011412 */
[----:B--2---:R-:W-:Y:S01]  /*07a0*/  I2FP.F32.U32 R14, R8 ;  /* 0x00000008000e7245 */ /* 0x004fe20000201000 */
[----:B------:R-:W1:Y:S01]  /*07b0*/  F2I.U32.TRUNC.NTZ R12, R12 ;  /* 0x0000000c000c7305 */ /* 0x000e62000020f000 */
[----:B------:R-:W-:-:S03]  /*07c0*/  LEA.HI R11, R11, R18, RZ, 0x7 ;  /* 0x000000120b0b7211 */ /* 0x000fc600078f38ff */
[----:B------:R-:W-:Y:S01]  /*07d0*/  FMUL R16, R14, UR4 ;  /* 0x000000040e107c20 */ /* 0x000fe20008400000 */
[----:B-1----:R-:W-:-:S04]  /*07e0*/  IMAD.MOV R10, RZ, RZ, -R12 ;  /* 0x000000ffff0a7224 */ /* 0x002fc800078e0a0c */
[----:B---3--:R-:W-:Y:S01]  /*07f0*/  IMAD R10, R13, R10, UR9 ;  /* 0x000000090d0a7e24 */ /* 0x008fe2000f8e020a */
[----:B------:R-:W-:Y:S06]  /*0800*/  @P0 BRA `(.L_x_7) ;  /* 0x0000000000580947 */ /* 0x000fec0003800000 */
[----:B------:R-:W1:Y:S01]  /*0810*/  S2UR UR5, SR_CgaCtaId ;  /* 0x00000000000579c3 */ /* 0x000e620000008800 */
[----:B------:R-:W-:Y:S01]  /*0820*/  UMOV UR4, 0x400 ;  /* 0x0000040000047882 */ /* 0x000fe20000000000 */
[----:B------:R-:W-:Y:S01]  /*0830*/  UMOV UR6, 0x20 ;  /* 0x0000002000067882 */ /* 0x000fe20000000000 */
[----:B------:R-:W-:Y:S01]  /*0840*/  UMOV UR7, 0x100 ;  /* 0x0000010000077882 */ /* 0x000fe20000000000 */
[----:B------:R-:W-:Y:S01]  /*0850*/  ELECT P0, URZ, PT ;  /* 0x00000000003f782f */ /* 0x000fe20003800000 */
[----:B-1----:R-:W-:Y:S02]  /*0860*/  ULEA UR8, UR5, UR4, 0x18 ;  /* 0x0000000405087291 */ /* 0x002fe4000f8ec03f */
[----:B------:R-:W-:-:S04]  /*0870*/  UIADD3 UR4, -UR6, 0x100000, URZ ;  /* 0x0010000006047890 */ /* 0x000fc8000fffe13f */
[----:B------:R-:W-:Y:S02]  /*0880*/  USHF.L.U32 UR5, UR4, 0xb, URZ ;  /* 0x0000000b04057899 */ /* 0x000fe4000800063f */
[----:B------:R-:W-:Y:S02]  /*0890*/  USHF.L.U32 UR4, UR4, 0x1, URZ ;  /* 0x0000000104047899 */ /* 0x000fe4000800063f */
[----:B------:R-:W-:-:S04]  /*08a0*/  UIADD3 UR6, -UR7, 0x100000, URZ ;  /* 0x0010000007067890 */ /* 0x000fc8000fffe13f */
[----:B------:R-:W-:Y:S02]  /*08b0*/  USHF.L.U32 UR7, UR6, 0xb, URZ ;  /* 0x0000000b06077899 */ /* 0x000fe4000800063f */
[----:B------:R-:W-:Y:S01]  /*08c0*/  USHF.L.U32 UR6, UR6, 0x1, URZ ;  /* 0x0000000106067899 */ /* 0x000fe2000800063f */
[----:B------:R-:W1:Y:S03]  /*08d0*/  FENCE.VIEW.ASYNC.S ;  /* 0x00000000000073c6 */ /* 0x000e660000000000 */
[----:B-1----:R1:W2:Y:S08]  /*08e0*/  SYNCS.EXCH.64 URZ, [UR8+0xc0], UR4 ;  /* 0x0000c004083f75b2 */ /* 0x0022b00008000100 */
[----:B------:R1:W3:Y:S01]  /*08f0*/  SYNCS.EXCH.64 URZ, [UR8+0xe0], UR6 ;  /* 0x0000e006083f75b2 */ /* 0x0002e20008000100 */
[----:B------:R1:W1:Y:S01]  /*0900*/  SYNCS.EXCH.64 URZ, [UR8+0xc8], UR4 ;  /* 0x0000c804083f75b2 */ /* 0x0002620008000100 */
[----:B------:R1:W1:Y:S01]  /*0910*/  SYNCS.EXCH.64 URZ, [UR8+0xe8], UR6 ;  /* 0x0000e806083f75b2 */ /* 0x0002620008000100 */
[----:B------:R1:W1:Y:S01]  /*0920*/  SYNCS.EXCH.64 URZ, [UR8+0xd0], UR4 ;  /* 0x0000d004083f75b2 */ /* 0x0002620008000100 */
[----:B------:R1:W1:Y:S01]  /*0930*/  SYNCS.EXCH.64 URZ, [UR8+0xf0], UR6 ;  /* 0x0000f006083f75b2 */ /* 0x0002620008000100 */
[----:B------:R1:W1:Y:S01]  /*0940*/  SYNCS.EXCH.64 URZ, [UR8+0xd8], UR4 ;  /* 0x0000d804083f75b2 */ /* 0x0002620008000100 */
[----:B------:R1:W1:Y:S01]  /*0950*/  SYNCS.EXCH.64 URZ, [UR8+0xf8], UR6 ;  /* 0x0000f806083f75b2 */ /* 0x0002620008000100 */
[----:B------:R-:W-:Y:S01]  /*0960*/  NOP ;  /* 0x0000000000007918 */ /* 0x000fe20000000000 */
.L_x_7:
[----:B------:R-:W-:Y:S01]  /*0970*/  LOP3.LUT R11, R11, 0xffffff80, RZ, 0xc0, !PT ;  /* 0xffffff800b0b7812 */ /* 0x000fe200078ec0ff */
[----:B------:R-:W5:Y:S01]  /*0980*/  SHFL.IDX PT, R0, R0, RZ, 0x1f ;  /* 0x00001fff00007589 */ /* 0x000f6200000e0000 */
[----:B------:R-:W-:Y:S02]  /*0990*/  SHF.R.S32.HI R15, RZ, 0x1f, R2 ;  /* 0x0000001fff0f7819 */ /* 0x000fe40000011402 */
[----:B------:R-:W-:Y:S02]  /*09a0*/  ELECT P0, URZ, PT ;  /* 0x00000000003f782f */ /* 0x000fe40003800000 */
[----:B------:R-:W-:Y:S01]  /*09b0*/  IADD3 R12, -R11, R18, RZ ;  /* 0x000000120b0c7210 */ /* 0x000fe20007ffe1ff */
[----:B------:R-:W4:Y:S01]  /*09c0*/  F2I.U32.TRUNC.NTZ R16, R16 ;  /* 0x0000001000107305 */ /* 0x000f22000020f000 */
[----:B------:R-:W-:Y:S01]  /*09d0*/  LEA.HI R15, R15, R2, RZ, 0x2 ;  /* 0x000000020f0f7211 */ /* 0x000fe200078f10ff */
[----:B-1----:R-:W-:Y:S01]  /*09e0*/  UMOV UR4, 0x20 ;  /* 0x0000002000047882 */ /* 0x002fe20000000000 */
[----:B------:R-:W-:Y:S01]  /*09f0*/  SHF.R.S32.HI R11, RZ, 0x1f, R12 ;  /* 0x0000001fff0b7819 */ /* 0x000fe2000001140c */
[----:B------:R-:W-:Y:S01]  /*0a00*/  NOP ;  /* 0x0000000000007918 */ /* 0x000fe20000000000 */
[----:B------:R-:W-:Y:S01]  /*0a10*/  LOP3.LUT R15, R15, 0x3ffffffc, RZ, 0xc0, !PT ;  /* 0x3ffffffc0f0f7812 */ /* 0x000fe200078ec0ff */
[----:B------:R-:W-:Y:S01]  /*0a20*/  UMOV UR37, 0x1 ;  /* 0x0000000100257882 */ /* 0x000fe20000000000 */
[----:B------:R-:W-:-:S02]  /*0a30*/  LEA.HI R11, R11, R12, RZ, 0x3 ;  /* 0x0000000c0b0b7211 */ /* 0x000fc400078f18ff */
[----:B------:R-:W-:Y:S01]  /*0a40*/  ISETP.NE.AND P4, PT, R3, RZ, PT ;  /* 0x000000ff0300720c */ /* 0x000fe20003f85270 */
[----:B------:R-:W-:Y:S01]  /*0a50*/  IMAD.IADD R15, R2, 0x1, -R15 ;  /* 0x00000001020f7824 */ /* 0x000fe200078e0a0f */
[--C-:B------:R-:W-:Y:S01]  /*0a60*/  SHF.R.S32.HI R13, RZ, 0x3, R11.reuse ;  /* 0x00000003ff0d7819 */ /* 0x100fe2000001140b */
[----:B------:R-:W1:Y:S01]  /*0a70*/  LDC R2, c[0x0][0x140] ;  /* 0x00005000ff027b82 */ /* 0x000e620000000800 */
[----:B------:R-:W-:Y:S01]  /*0a80*/  SHF.R.S32.HI R14, RZ, 0x1f, R11 ;  /* 0x0000001fff0e7819 */ /* 0x000fe2000001140b */
[----:B----4-:R-:W-:Y:S01]  /*0a90*/  IMAD.MOV R24, RZ, RZ, -R16 ;  /* 0x000000ffff187224 */ /* 0x010fe200078e0a10 */
[----:B------:R-:W-:Y:S02]  /*0aa0*/  MOV R22, 0x1 ;  /* 0x0000000100167802 */ /* 0x000fe40000000f00 */
[----:B------:R-:W-:Y:S02]  /*0ab0*/  LEA.HI R14, R14, R13, RZ, 0x2 ;  /* 0x0000000d0e0e7211 */ /* 0x000fe400078f10ff */
[----:B-----5:R-:W-:Y:S01]  /*0ac0*/  ISETP.NE.OR P0, PT, R0, RZ, !P0 ;  /* 0x000000ff0000720c */ /* 0x020fe20004705670 */
[----:B------:R-:W4:Y:S01]  /*0ad0*/  LDC R11, c[0x0][0x148] ;  /* 0x00005200ff0b7b82 */ /* 0x000f220000000800 */
[----:B------:R-:W-:-:S02]  /*0ae0*/  LOP3.LUT R14, R14, 0xfffffffc, RZ, 0xc0, !PT ;  /* 0xfffffffc0e0e7812 */ /* 0x000fc400078ec0ff */
[----:B------:R-:W-:-:S03]  /*0af0*/  ISETP.NE.AND P5, PT, R7, RZ, PT ;  /* 0x000000ff0700720c */ /* 0x000fc60003fa5270 */
[----:B------:R-:W-:-:S04]  /*0b00*/  IMAD.IADD R14, R13, 0x1, -R14 ;  /* 0x000000010d0e7824 */ /* 0x000fc800078e0a0e */
[----:B------:R-:W-:Y:S02]  /*0b10*/  IMAD R14, R15, 0x4, R14 ;  /* 0x000000040f0e7824 */ /* 0x000fe400078e020e */
[----:B------:R-:W-:Y:S01]  /*0b20*/  VOTEU.ALL UP0, P0 ;  /* 0x00000000003f7886 */ /* 0x000fe20000000000 */
[----:B------:R-:W-:Y:S01]  /*0b30*/  VOTEU.ALL UP1, P0 ;  /* 0x00000000003f7886 */ /* 0x000fe20000020000 */
[C---:B------:R-:W-:Y:S01]  /*0b40*/  IMAD.SHL.U32 R23, R14.reuse, 0x4, RZ ;  /* 0x000000040e177824 */ /* 0x040fe200078e00ff */
[----:B------:R-:W-:Y:S02]  /*0b50*/  LEA.HI R0, R14, R14, RZ, 0x1 ;  /* 0x0000000e0e007211 */ /* 0x000fe400078f08ff */
[----:B------:R-:W5:Y:S01]  /*0b60*/  @!UP0 S2UR UR7, SR_CgaCtaId ;  /* 0x00000000000789c3 */ /* 0x000f620000008800 */
[----:B------:R-:W-:Y:S01]  /*0b70*/  @!UP0 UMOV UR6, 0x400 ;  /* 0x0000040000068882 */ /* 0x000fe20000000000 */
[----:B------:R-:W-:Y:S01]  /*0b80*/  LOP3.LUT R13, R0, 0xfffffffe, RZ, 0xc0, !PT ;  /* 0xfffffffe000d7812 */ /* 0x000fe200078ec0ff */
[----:B------:R-:W-:-:S04]  /*0b90*/  @!UP0 UIADD3 UR4, -UR4, 0x100000, URZ ;  /* 0x0010000004048890 */ /* 0x000fc8000fffe13f */
[----:B------:R-:W-:Y:S02]  /*0ba0*/  @!UP0 USHF.L.U32 UR5, UR4, 0xb, URZ ;  /* 0x0000000b04058899 */ /* 0x000fe4000800063f */
[----:B------:R-:W-:Y:S01]  /*0bb0*/  @!UP0 USHF.L.U32 UR4, UR4, 0x1, URZ ;  /* 0x0000000104048899 */ /* 0x000fe2000800063f */
[----:B------:R-:W-:Y:S02]  /*0bc0*/  LOP3.LUT R23, R14, 0xc, R23, 0x78, !PT ;  /* 0x0000000c0e177812 */ /* 0x000fe400078e7817 */
[----:B-1----:R-:W-:Y:S01]  /*0bd0*/  ISETP.EQ.U32.AND P3, PT, R2, 0x1, PT ;  /* 0x000000010200780c */ /* 0x002fe20003f62070 */
[----:B------:R-:W-:Y:S02]  /*0be0*/  IMAD.IADD R13, R14, 0x1, -R13 ;  /* 0x000000010e0d7824 */ /* 0x000fe400078e0a0d */
[----:B------:R-:W-:-:S03]  /*0bf0*/  VIADD R14, R7, 0xffffffff ;  /* 0xffffffff070e7836 */ /* 0x000fc60000000000 */
[----:B------:R-:W-:Y:S01]  /*0c00*/  ISETP.NE.AND P1, PT, R13, R10, PT ;  /* 0x0000000a0d00720c */ /* 0x000fe20003f25270 */
[----:B----4-:R-:W-:Y:S01]  /*0c10*/  IMAD R13, R11, R24, R8 ;  /* 0x000000180b0d7224 */ /* 0x010fe200078e0208 */
[----:B-----5:R-:W-:-:S11]  /*0c20*/  @!UP0 ULEA UR6, UR7, UR6, 0x18 ;  /* 0x0000000607068291 */ /* 0x020fd6000f8ec03f */
[C---:B------:R-:W-:Y:S01]  /*0c30*/  @P1 LEA.HI R0, R23.reuse, R23, RZ, 0x1 ;  /* 0x0000001717001211 */ /* 0x040fe200078f08ff */
[----:B------:R-:W-:Y:S01]  /*0c40*/  VOTEU.ALL UP0, P0 ;  /* 0x00000000003f7886 */ /* 0x000fe20000000000 */
[----:B------:R-:W-:Y:S02]  /*0c50*/  LOP3.LUT P0, RZ, R12, 0x7, RZ, 0xc0, !PT ;  /* 0x000000070cff7812 */ /* 0x000fe4000780c0ff */
[----:B------:R-:W-:Y:S02]  /*0c60*/  @P1 SHF.R.S32.HI R0, RZ, 0x1, R0 ;  /* 0x00000001ff001819 */ /* 0x000fe40000011400 */
[----:B------:R-:W-:Y:S02]  /*0c70*/  ISETP.LT.U32.AND P0, PT, R23, 0x2, !P0 ;  /* 0x000000021700780c */ /* 0x000fe40004701070 */
[----:B------:R-:W-:Y:S01]  /*0c80*/  @P1 ISETP.NE.AND P6, PT, R0, R13, PT ;  /* 0x0000000d0000120c */ /* 0x000fe20003fc5270 */
[----:B------:R-:W1:Y:S02]  /*0c90*/  FENCE.VIEW.ASYNC.S ;  /* 0x00000000000073c6 */ /* 0x000e640000000000 */
[----:B-1----:R1:W4:Y:S01]  /*0ca0*/  @!UP0 SYNCS.EXCH.64 URZ, [UR6+0x100], UR4 ;  /* 0x00010004063f85b2 */ /* 0x0023220008000100 */
[----:B------:R-:W-:-:S02]  /*0cb0*/  @P1 SEL R22, RZ, 0x1, P6 ;  /* 0x00000001ff161807 */ /* 0x000fc40003000000 */
[C---:B------:R-:W-:Y:S02]  /*0cc0*/  ISETP.EQ.OR P1, PT, R3.reuse, 0x3, !P4 ;  /* 0x000000030300780c */ /* 0x040fe40006722670 */
[----:B------:R-:W-:Y:S02]  /*0cd0*/  ISETP.EQ.AND P6, PT, R3, 0x2, !P5 ;  /* 0x000000020300780c */ /* 0x000fe40006fc2270 */
[----:B------:R-:W-:Y:S02]  /*0ce0*/  ISETP.EQ.AND P1, PT, R7, RZ, P1 ;  /* 0x000000ff0700720c */ /* 0x000fe40000f22270 */
[----:B------:R-:W-:Y:S02]  /*0cf0*/  SEL R7, RZ, 0x1, !P0 ;  /* 0x00000001ff077807 */ /* 0x000fe40004000000 */
[----:B------:R-:W-:Y:S02]  /*0d00*/  ISETP.GE.U32.AND P0, PT, R14, 0x2, PT ;  /* 0x000000020e00780c */ /* 0x000fe40003f06070 */
[----:B------:R-:W-:-:S02]  /*0d10*/  SEL R0, RZ, 0x1, !P6 ;  /* 0x00000001ff007807 */ /* 0x000fc40007000000 */
[----:B------:R-:W-:Y:S01]  /*0d20*/  SEL R19, RZ, 0x1, !P1 ;  /* 0x00000001ff137807 */ /* 0x000fe20004800000 */
[----:B------:R1:W1:Y:S01]  /*0d30*/  @!UP1 SYNCS.EXCH.64 URZ, [UR6+0x108], UR4 ;  /* 0x00010804063f95b2 */ /* 0x0002620008000100 */
[----:B------:R-:W-:Y:S01]  /*0d40*/  LOP3.LUT R22, R22, R7, RZ, 0xc0, !PT ;  /* 0x0000000716167212 */ /* 0x000fe200078ec0ff */
[----:B------:R-:W-:Y:S01]  /*0d50*/  NOP ;  /* 0x0000000000007918 */ /* 0x000fe20000000000 */
[----:B------:R-:W-:Y:S02]  /*0d60*/  SEL R0, R0, 0x2, P0 ;  /* 0x0000000200007807 */ /* 0x000fe40000000000 */
[----:B------:R-:W-:Y:S01]  /*0d70*/  SEL R19, R19, 0x2, P0 ;  /* 0x0000000213137807 */ /* 0x000fe20000000000 */
[----:B------:R-:W-:Y:S06]  /*0d80*/  @!P3 BRA `(.L_x_8) ;  /* 0x000000000008b947 */ /* 0x000fec0003800000 */
[----:B-1234-:R-:W-:Y:S01]  /*0d90*/  UCGABAR_ARV ;  /* 0x00000000000079c7 */ /* 0x01efe20008000000 */
[----:B------:R-:W-:Y:S05]  /*0da0*/  BRA `(.L_x_9) ;  /* 0x0000000000047947 */ /* 0x000fea0003800000 */
.L_x_8:
[----:B-1234-:R-:W-:Y:S01]  /*0db0*/  NOP ;  /* 0x0000000000007918 */ /* 0x01efe20000000000 */
.L_x_9:
[----:B------:R-:W1:Y:S01]  /*0dc0*/  LDC R2, c[0x0][0x904] ;  /* 0x00024100ff027b82 */ /* 0x000e620000000800 */
[----:B------:R-:W-:Y:S02]  /*0dd0*/  IMAD.U32 R12, RZ, RZ, UR9 ;  /* 0x00000009ff0c7e24 */ /* 0x000fe4000f8e00ff */
[----:B------:R-:W-:Y:S01]  /*0de0*/  IMAD.MOV.U32 R13, RZ, RZ, RZ ;  /* 0x000000ffff0d7224 */ /* 0x000fe200078e00ff */
[----:B-1----:R-:W-:-:S04]  /*0df0*/  ISETP.NE.AND P1, PT, R2, 0x1, PT ;  /* 0x000000010200780c */ /* 0x002fc80003f25270 */
[----:B------:R-:W-:-:S09]  /*0e00*/  P2R R7, PR, RZ, 0x2 ;  /* 0x00000002ff077803 */ /* 0x000fd20000000000 */
[----:B------:R-:W1:Y:S01]  /*0e10*/  @P1 LDC R17, c[0x0][0x10] ;  /* 0x00000400ff111b82 */ /* 0x000e620000000800 */
[----:B------:R-:W-:Y:S02]  /*0e20*/  @P1 IMAD.MOV.U32 R9, RZ, RZ, RZ ;  /* 0x000000ffff091224 */ /* 0x000fe400078e00ff */
[----:B------:R-:W-:-:S05]  /*0e30*/  @P1 IMAD.MOV.U32 R15, RZ, RZ, RZ ;  /* 0x000000ffff0f1224 */ /* 0x000fca00078e00ff */
[----:B------:R-:W2:Y:S01]  /*0e40*/  @!P1 LDC R7, c[0x0][0xc] ;  /* 0x00000300ff079b82 */ /* 0x000ea20000000800 */
[----:B------:R-:W-:Y:S01]  /*0e50*/  ULDC UR4, c[0x0][0xc] ;  /* 0x0000030000047ab9 */ /* 0x000fe20000000800 */
[----:B------:R-:W-:Y:S01]  /*0e60*/  ULDC UR5, c[0x0][0x10] ;  /* 0x0000040000057ab9 */ /* 0x000fe20000000800 */
[----:B------:R-:W-:Y:S01]  /*0e70*/  ULDC UR6, c[0x0][0x14] ;  /* 0x0000050000067ab9 */ /* 0x000fe20000000800 */
[----:B------:R-:W-:-:S04]  /*0e80*/  UIMAD.WIDE.U32 UR4, UR4, UR5, URZ ;  /* 0x00000005040472a5 */ /* 0x000fc8000f8e003f */
[----:B------:R-:W-:Y:S02]  /*0e90*/  UIMAD.WIDE.U32 UR40, UR4, UR6, URZ ;  /* 0x00000006042872a5 */ /* 0x000fe4000f8e003f */
[----:B------:R-:W-:-:S04]  /*0ea0*/  UIMAD UR38, UR5, UR6, URZ ;  /* 0x00000006052672a4 */ /* 0x000fc8000f8e023f */
[----:B------:R-:W-:Y:S01]  /*0eb0*/  UIADD3 UR38, UR41, UR38, URZ ;  /* 0x0000002629267290 */ /* 0x000fe2000fffe03f */
[----:B-1----:R-:W-:-:S04]  /*0ec0*/  @P1 IMAD.WIDE.U32 R16, R17, UR9, R8 ;  /* 0x0000000911101c25 */ /* 0x002fc8000f8e0008 */
[----:B------:R-:W-:Y:S02]  /*0ed0*/  @P1 IMAD.IADD R17, R17, 0x1, R15 ;  /* 0x0000000111111824 */ /* 0x000fe400078e020f */
[----:B--2---:R-:W-:-:S04]  /*0ee0*/  @!P1 IMAD.WIDE.U32 R12, R8, R7, R12 ;  /* 0x00000007080c9225 */ /* 0x004fc800078e000c */
[----:B------:R-:W-:Y:S01]  /*0ef0*/  @!P1 IMAD.MOV.U32 R17, RZ, RZ, R13 ;  /* 0x000000ffff119224 */ /* 0x000fe200078e000d */
[----:B------:R-:W-:Y:S01]  /*0f00*/  @!P1 MOV R16, R12 ;  /* 0x0000000c00109202 */ /* 0x000fe20000000f00 */
[----:B------:R-:W-:Y:S06]  /*0f10*/  @!P3 BRA `(.L_x_10) ;  /* 0x00000000000cb947 */ /* 0x000fec0003800000 */
[----:B------:R-:W-:Y:S01]  /*0f20*/  UCGABAR_WAIT ;  /* 0x0000000000007dc7 */ /* 0x000fe20008000000 */
[----:B------:R-:W-:Y:S01]  /*0f30*/  CCTL.IVALL ;  /* 0x00000000ff00798f */ /* 0x000fe20002000000 */
[----:B------:R-:W-:Y:S05]  /*0f40*/  BRA `(.L_x_11) ;  /* 0x0000000000047947 */ /* 0x000fea0003800000 */
.L_x_10:
[----:B------:R-:W-:Y:S06]  /*0f50*/  BAR.SYNC.DEFER_BLOCKING 0x0 ;  /* 0x0000000000007b1d */ /* 0x000fec0000010000 */
.L_x_11:
[----:B------:R-:W1:Y:S01]  /*0f60*/  S2UR UR36, SR_CgaCtaId ;  /* 0x00000000002479c3 */ /* 0x000e620000008800 */
[----:B------:R-:W-:Y:S05]  /*0f70*/  @!P5 BRA `(.L_x_12) ;  /* 0x0000005400f0d947 */ /* 0x000fea0003800000 */
[----:B------:R-:W-:-:S13]  /*0f80*/  ISETP.GT.U32.AND P0, PT, R14, 0x1, PT ;  /* 0x000000010e00780c */ /* 0x000fda0003f04070 */
[----:B-1----:R-:W-:Y:S05]  /*0f90*/  @P0 EXIT ;  /* 0x000000000000094d */ /* 0x002fea0003800000 */
[----:B------:R-:W-:Y:S01]  /*0fa0*/  ULDC.64 UR4, c[0x0][0x8f8] ;  /* 0x00023e0000047ab9 */ /* 0x000fe20000000a00 */
[----:B------:R-:W-:Y:S01]  /*0fb0*/  UMOV UR47, 0xffffffff ;  /* 0xffffffff002f7882 */ /* 0x000fe20000000000 */
[----:B------:R-:W-:Y:S01]  /*0fc0*/  ISETP.GE.U32.AND P0, PT, R16, UR4, PT ;  /* 0x0000000410007c0c */ /* 0x000fe2000bf06070 */
[----:B------:R-:W-:Y:S01]  /*0fd0*/  IMAD.MOV.U32 R3, RZ, RZ, -0x1 ;  /* 0xffffffffff037424 */ /* 0x000fe200078e00ff */
[----:B------:R-:W-:Y:S01]  /*0fe0*/  PRMT R88, RZ, 0x7610, R88 ;  /* 0x00007610ff587816 */ /* 0x000fe20000000058 */
[----:B------:R-:W-:Y:S01]  /*0ff0*/  IMAD.MOV.U32 R7, RZ, RZ, -0x1 ;  /* 0xffffffffff077424 */ /* 0x000fe200078e00ff */
[----:B------:R-:W-:Y:S02]  /*1000*/  ISETP.GE.U32.AND.EX P0, PT, R17, UR5, PT, P0 ;  /* 0x0000000511007c0c */ /* 0x000fe4000bf06100 */
[----:B------:R-:W-:-:S11]  /*1010*/  PRMT R6, RZ, 0x7610, R6 ;  /* 0x00007610ff067816 */ /* 0x000fd60000000006 */
[----:B------:R-:W-:Y:S05]  /*1020*/  @P0 BRA `(.L_x_13) ;  /* 0x0000000400240947 */ /* 0x000fea0003800000 */
[----:B------:R-:W1:Y:S01]  /*1030*/  LDC.64 R20, c[0x0][0x8d0] ;  /* 0x00023400ff147b82 */ /* 0x000e620000000a00 */
[----:B------:R-:W-:Y:S02]  /*1040*/  IMAD.MOV.U32 R4, RZ, RZ, R16 ;  /* 0x000000ffff047224 */ /* 0x000fe400078e0010 */
[----:B------:R-:W-:-:S05]  /*1050*/  IMAD.MOV.U32 R5, RZ, RZ, R17 ;  /* 0x000000ffff057224 */ /* 0x000fca00078e0011 */
[----:B------:R-:W2:Y:S08]  /*1060*/  LDC R14, c[0x0][0x8d8] ;  /* 0x00023600ff0e7b82 */ /* 0x000eb00000000800 */
[----:B------:R-:W3:Y:S01]  /*1070*/  LDC.64 R26, c[0x0][0x8c8] ;  /* 0x00023200ff1a7b82 */ /* 0x000ee20000000a00 */
[----:B-1----:R-:W-:-:S04]  /*1080*/  ISETP.NE.U32.AND P0, PT, R20, RZ, PT ;  /* 0x000000ff1400720c */ /* 0x002fc80003f05070 */
[----:B------:R-:W-:-:S13]  /*1090*/  ISETP.NE.AND.EX P0, PT, R21, RZ, PT, P0 ;  /* 0x000000ff1500720c */ /* 0x000fda0003f05300 */
[----:B--23--:R-:W-:Y:S05]  /*10a0*/  @!P0 BRA `(.L_x_14) ;  /* 0x0000000000288947 */ /* 0x00cfea0003800000 */
[----:B------:R-:W1:Y:S02]  /*10b0*/  LDC R3, c[0x0][0x8dc] ;  /* 0x00023700ff037b82 */ /* 0x000e640000000800 */
[----:B-1----:R-:W-:-:S05]  /*10c0*/  IADD3 R3, P0, R16, R3, RZ ;  /* 0x0000000310037210 */ /* 0x002fca0007f1e0ff */
[----:B------:R-:W-:-:S04]  /*10d0*/  IMAD.X R15, RZ, RZ, R17, P0 ;  /* 0x000000ffff0f7224 */ /* 0x000fc800000e0611 */
[----:B------:R-:W-:-:S04]  /*10e0*/  IMAD.WIDE.U32 R4, R15, R20, RZ ;  /* 0x000000140f047225 */ /* 0x000fc800078e00ff */
[----:B------:R-:W-:-:S04]  /*10f0*/  IMAD.WIDE.U32 R6, P0, R3, R21, R4 ;  /* 0x0000001503067225 */ /* 0x000fc80007800004 */
[----:B------:R-:W-:Y:S01]  /*1100*/  IMAD.WIDE.U32 R4, R3, R20, RZ ;  /* 0x0000001403047225 */ /* 0x000fe200078e00ff */
[----:B------:R-:W-:-:S03]  /*1110*/  IADD3.X R13, RZ, RZ, RZ, P0, !PT ;  /* 0x000000ffff0d7210 */ /* 0x000fc600007fe4ff */
[----:B------:R-:W-:Y:S01]  /*1120*/  IMAD.MOV.U32 R12, RZ, RZ, R7 ;  /* 0x000000ffff0c7224 */ /* 0x000fe200078e0007 */
[----:B------:R-:W-:-:S05]  /*1130*/  IADD3 RZ, P0, R5, R6, RZ ;  /* 0x0000000605ff7210 */ /* 0x000fca0007f1e0ff */
[----:B------:R-:W-:-:S08]  /*1140*/  IMAD.WIDE.U32.X R4, R15, R21, R12, P0 ;  /* 0x000000150f047225 */ /* 0x000fd000000e040c */
.L_x_14:
[----:B------:R-:W1:Y:S01]  /*1150*/  LDC.64 R28, c[0x0][0x8e8] ;  /* 0x00023a00ff1c7b82 */ /* 0x000e620000000a00 */
[-CC-:B------:R-:W-:Y:S01]  /*1160*/  SHF.R.U64 R30, R4, R14.reuse, R5.reuse ;  /* 0x0000000e041e7219 */ /* 0x180fe20000001205 */
[----:B------:R-:W-:Y:S01]  /*1170*/  ULDC UR4, c[0x0][0x900] ;  /* 0x0002400000047ab9 */ /* 0x000fe20000000800 */
[----:B------:R-:W-:Y:S01]  /*1180*/  SHF.R.U32.HI R3, RZ, R14, R5 ;  /* 0x0000000eff037219 */ /* 0x000fe20000011605 */
[----:B------:R-:W-:Y:S01]  /*1190*/  IMAD R25, R11, R24, R8 ;  /* 0x000000180b197224 */ /* 0x000fe200078e0208 */
[----:B------:R-:W-:-:S03]  /*11a0*/  IADD3 R7, P0, RZ, -R30, RZ ;  /* 0x8000001eff077210 */ /* 0x000fc60007f1e0ff */
[----:B------:R-:W2:Y:S02]  /*11b0*/  LDC R20, c[0x0][0x8c0] ;  /* 0x00023000ff147b82 */ /* 0x000ea40000000800 */
[----:B------:R-:W-:Y:S02]  /*11c0*/  IMAD.X R3, RZ, RZ, ~R3, P0 ;  /* 0x000000ffff037224 */ /* 0x000fe400000e0e03 */
[----:B------:R-:W-:-:S04]  /*11d0*/  IMAD.WIDE.U32 R4, R7, R26, R16 ;  /* 0x0000001a07047225 */ /* 0x000fc800078e0010 */
[----:B------:R-:W3:Y:S01]  /*11e0*/  LDC R14, c[0x0][0x8b0] ;  /* 0x00022c00ff0e7b82 */ /* 0x000ee20000000800 */
[----:B------:R-:W-:-:S04]  /*11f0*/  IMAD R6, R3, R26, RZ ;  /* 0x0000001a03067224 */ /* 0x000fc800078e02ff */
[----:B------:R-:W-:-:S03]  /*1200*/  IMAD R3, R7, R27, R6 ;  /* 0x0000001b07037224 */ /* 0x000fc600078e0206 */
[----:B------:R-:W4:Y:S01]  /*1210*/  LDC R26, c[0x0][0x8a8] ;  /* 0x00022a00ff1a7b82 */ /* 0x000f220000000800 */
[----:B------:R-:W-:Y:S01]  /*1220*/  IMAD.IADD R3, R5, 0x1, R3 ;  /* 0x0000000105037824 */ /* 0x000fe200078e0203 */
[----:B-1----:R-:W-:-:S04]  /*1230*/  ISETP.NE.U32.AND P0, PT, R28, RZ, PT ;  /* 0x000000ff1c00720c */ /* 0x002fc80003f05070 */
[----:B------:R-:W-:Y:S02]  /*1240*/  ISETP.NE.AND.EX P0, PT, R29, RZ, PT, P0 ;  /* 0x000000ff1d00720c */ /* 0x000fe40003f05300 */
[----:B------:R-:W1:Y:S01]  /*1250*/  LDC R13, c[0x0][0x8f0] ;  /* 0x00023c00ff0d7b82 */ /* 0x000e620000000800 */
[-CC-:B--2---:R-:W-:Y:S02]  /*1260*/  SHF.R.U64 R12, R4, R20.reuse, R3.reuse ;  /* 0x00000014040c7219 */ /* 0x184fe40000001203 */
[----:B------:R-:W-:-:S05]  /*1270*/  SHF.R.U32.HI R3, RZ, R20, R3 ;  /* 0x00000014ff037219 */ /* 0x000fca0000011603 */
[----:B------:R-:W2:Y:S01]  /*1280*/  LDC R15, c[0x0][0x8e0] ;  /* 0x00023800ff0f7b82 */ /* 0x000ea20000000800 */
[-CC-:B---3--:R-:W-:Y:S02]  /*1290*/  SHF.R.U64 R20, R12, R14.reuse, R3.reuse ;  /* 0x0000000e0c147219 */ /* 0x188fe40000001203 */
[----:B------:R-:W-:Y:S01]  /*12a0*/  SHF.R.U32.HI R4, RZ, R14, R3 ;  /* 0x0000000eff047219 */ /* 0x000fe20000011603 */
[----:B------:R-:W-:-:S03]  /*12b0*/  IMAD.MOV.U32 R3, RZ, RZ, -0x1 ;  /* 0xffffffffff037424 */ /* 0x000fc600078e00ff */
[--C-:B------:R-:W-:Y:S01]  /*12c0*/  SHF.R.U64 R14, R20, UR4, R4.reuse ;  /* 0x00000004140e7c19 */ /* 0x100fe20008001204 */
[----:B------:R-:W3:Y:S01]  /*12d0*/  LDC R21, c[0x0][0x8b8] ;  /* 0x00022e00ff157b82 */ /* 0x000ee20000000800 */
[----:B------:R-:W-:Y:S02]  /*12e0*/  SHF.L.U32 R3, R3, UR4, RZ ;  /* 0x0000000403037c19 */ /* 0x000fe400080006ff */
[----:B------:R-:W-:Y:S01]  /*12f0*/  SHF.R.U32.HI R5, RZ, UR4, R4 ;  /* 0x00000004ff057c19 */ /* 0x000fe20008011604 */
[----:B------:R-:W-:Y:S01]  /*1300*/  IMAD.MOV.U32 R4, RZ, RZ, R14 ;  /* 0x000000ffff047224 */ /* 0x000fe200078e000e */
[----:B------:R-:W-:Y:S01]  /*1310*/  LOP3.LUT R3, RZ, R3, RZ, 0x33, !PT ;  /* 0x00000003ff037212 */ /* 0x000fe200078e33ff */
[----:B----4-:R-:W-:Y:S06]  /*1320*/  @!P0 BRA `(.L_x_15) ;  /* 0x0000000000288947 */ /* 0x010fec0003800000 */
[----:B------:R-:W4:Y:S02]  /*1330*/  LDC R9, c[0x0][0x8f4] ;  /* 0x00023d00ff097b82 */ /* 0x000f240000000800 */
[----:B----4-:R-:W-:-:S05]  /*1340*/  IADD3 R9, P0, R14, R9, RZ ;  /* 0x000000090e097210 */ /* 0x010fca0007f1e0ff */
        /* <DEDUP_REMOVED lines=8> */
.L_x_15:
[----:B-1----:R-:W-:Y:S01]  /*13d0*/  SHF.R.U64 R4, R4, R13, R5 ;  /* 0x0000000d04047219 */ /* 0x002fe20000001205 */
[----:B------:R-:W-:Y:S01]  /*13e0*/  USHF.L.U32 UR4, UR37, UR4, URZ ;  /* 0x0000000425047299 */ /* 0x000fe2000800063f */
[----:B------:R-:W-:Y:S01]  /*13f0*/  LOP3.LUT R3, R20, R3, RZ, 0xc0, !PT ;  /* 0x0000000314037212 */ /* 0x000fe200078ec0ff */
[----:B------:R-:W-:Y:S01]  /*1400*/  VIADD R5, R26, 0xffffffff ;  /* 0xffffffff1a057836 */ /* 0x000fe20000000000 */
[----:B------:R-:W-:Y:S01]  /*1410*/  SEL R10, R10, R25, !P1 ;  /* 0x000000190a0a7207 */ /* 0x000fe20004800000 */
[----:B------:R-:W-:Y:S01]  /*1420*/  IMAD.MOV R6, RZ, RZ, -R4 ;  /* 0x000000ffff067224 */ /* 0x000fe200078e0a04 */
[----:B------:R-:W-:Y:S01]  /*1430*/  R2UR UR47, R30 ;  /* 0x000000001e2f72ca */ /* 0x000fe200000e0000 */
[----:B------:R-:W-:Y:S01]  /*1440*/  IMAD R7, R4, UR4, R3 ;  /* 0x0000000404077c24 */ /* 0x000fe2000f8e0203 */
[----:B------:R-:W-:Y:S01]  /*1450*/  LOP3.LUT R5, R12, R5, RZ, 0xc0, !PT ;  /* 0x000000050c057212 */ /* 0x000fe200078ec0ff */
[----:B--2---:R-:W-:Y:S02]  /*1460*/  IMAD R3, R6, R15, R14 ;  /* 0x0000000f06037224 */ /* 0x004fe400078e020e */
[----:B---3--:R-:W-:-:S02]  /*1470*/  IMAD R10, R7, R21, R10 ;  /* 0x00000015070a7224 */ /* 0x008fc400078e020a */
[----:B------:R-:W-:Y:S02]  /*1480*/  IMAD R3, R3, R26, R5 ;  /* 0x0000001a03037224 */ /* 0x000fe400078e0205 */
[----:B------:R-:W-:-:S03]  /*1490*/  IMAD.MOV.U32 R6, RZ, RZ, 0x1 ;  /* 0x00000001ff067424 */ /* 0x000fc600078e00ff */
[----:B------:R-:W-:Y:S02]  /*14a0*/  SEL R7, R3, R10, !P1 ;  /* 0x0000000a03077207 */ /* 0x000fe40004800000 */
[----:B------:R-:W-:-:S07]  /*14b0*/  SEL R3, R10, R3, !P1 ;  /* 0x000000030a037207 */ /* 0x000fce0004800000 */
.L_x_13:
[----:B------:R-:W-:-:S08]  /*14c0*/  NOP ;  /* 0x0000000000007918 */ /* 0x000fd00000000000 */
[----:B------:R-:W1:Y:S02]  /*14d0*/  USETMAXREG.TRY_ALLOC.CTAPOOL UP0, 0xe8 ;  /* 0x000000e8000079c8 */ /* 0x000e640008000600 */
[----:B-1----:R-:W-:-:S13]  /*14e0*/  PLOP3.LUT P0, PT, PT, PT, UP0, 0x80, 0x0 ;  /* 0x000000000000781c */ /* 0x002fda0003f0f008 */
[----:B------:R-:W-:Y:S05]  /*14f0*/  @!P0 BRA `(.L_x_13) ;  /* 0xfffffffc00f08947 */ /* 0x000fea000383ffff */
[----:B------:R-:W-:Y:S02]  /*1500*/  ULDC.64 UR4, c[0x0][0x590] ;  /* 0x0001640000047ab9 */ /* 0x000fe40000000a00 */
[----:B------:R-:W-:-:S04]  /*1510*/  ISETP.NE.U32.AND P0, PT, RZ, UR4, PT ;  /* 0x00000004ff007c0c */ /* 0x000fc8000bf05070 */
[----:B------:R-:W-:-:S13]  /*1520*/  ISETP.NE.AND.EX P0, PT, RZ, UR5, PT, P0 ;  /* 0x00000005ff007c0c */ /* 0x000fda000bf05300 */
[----:B------:R-:W-:Y:S05]  /*1530*/  @P0 BRA `(.L_x_16) ;  /* 0x00000000002c0947 */ /* 0x000fea0003800000 */
[----:B------:R-:W-:Y:S02]  /*1540*/  ULDC.64 UR4, c[0x0][0x588] ;  /* 0x0001620000047ab9 */ /* 0x000fe40000000a00 */
[----:B------:R-:W-:-:S04]  /*1550*/  ISETP.NE.U32.AND P0, PT, RZ, UR4, PT ;  /* 0x00000004ff007c0c */ /* 0x000fc8000bf05070 */
[----:B------:R-:W-:-:S13]  /*1560*/  ISETP.NE.AND.EX P0, PT, RZ, UR5, PT, P0 ;  /* 0x00000005ff007c0c */ /* 0x000fda000bf05300 */
[----:B------:R-:W-:Y:S05]  /*1570*/  @!P0 BRA `(.L_x_17) ;  /* 0x0000000000108947 */ /* 0x000fea0003800000 */
[----:B------:R-:W1:Y:S02]  /*1580*/  LDC.64 R90, c[0x0][0x588] ;  /* 0x00016200ff5a7b82 */ /* 0x000e640000000a00 */
[----:B-1----:R1:W5:Y:S01]  /*1590*/  LDG.E R90, desc[UR42][R90.64] ;  /* 0x0000002a5a5a7981 */ /* 0x002362000c1e1900 */
[----:B------:R-:W-:Y:S01]  /*15a0*/  IMAD.MOV.U32 R88, RZ, RZ, 0x1 ;  /* 0x00000001ff587424 */ /* 0x000fe200078e00ff */
[----:B------:R-:W-:Y:S06]  /*15b0*/  BRA `(.L_x_16) ;  /* 0x00000000000c7947 */ /* 0x000fec0003800000 */
.L_x_17:
[----:B------:R-:W-:Y:S01]  /*15c0*/  ULDC UR4, c[0x0][0x580] ;  /* 0x0001600000047ab9 */ /* 0x000fe20000000800 */
[----:B------:R-:W-:Y:S01]  /*15d0*/  IMAD.MOV.U32 R88, RZ, RZ, 0x1 ;  /* 0x00000001ff587424 */ /* 0x000fe200078e00ff */
[----:B------:R-:W-:-:S07]  /*15e0*/  MOV R90, UR4 ;  /* 0x00000004005a7c02 */ /* 0x000fce0008000f00 */
.L_x_16:
        /* <DEDUP_REMOVED lines=10> */
[----:B------:R-:W-:Y:S05]  /*1690*/  BRA `(.L_x_18) ;  /* 0x0000000000087947 */ /* 0x000fea0003800000 */
.L_x_19:
[----:B------:R-:W-:Y:S02]  /*16a0*/  ULDC UR4, c[0x0][0x5a0] ;  /* 0x0001680000047ab9 */ /* 0x000fe40000000800 */
[----:B-1----:R-:W-:-:S07]  /*16b0*/  IMAD.U32 R91, RZ, RZ, UR4 ;  /* 0x00000004ff5b7e24 */ /* 0x002fce000f8e00ff */
.L_x_18:
[----:B------:R-:W-:-:S13]  /*16c0*/  LOP3.LUT P0, RZ, R6, 0xff, RZ, 0xc0, !PT ;  /* 0x000000ff06ff7812 */ /* 0x000fda000780c0ff */
[----:B------:R-:W-:Y:S05]  /*16d0*/  @!P0 EXIT ;  /* 0x000000000000894d */ /* 0x000fea0003800000 */
[----:B------:R-:W-:Y:S01]  /*16e0*/  ULDC UR4, c[0x0][0x28c] ;  /* 0x0000a30000047ab9 */ /* 0x000fe20000000800 */
[----:B------:R-:W-:Y:S01]  /*16f0*/  LOP3.LUT R89, R0, 0x1, RZ, 0xfc, !PT ;  /* 0x0000000100597812 */ /* 0x000fe200078efcff */
[----:B------:R-:W-:Y:S01]  /*1700*/  UIADD3 UR4, UR4, 0x3f, URZ ;  /* 0x0000003f04047890 */ /* 0x000fe2000fffe03f */
[----:B------:R-:W-:Y:S02]  /*1710*/  LOP3.LUT R158, R19, 0x1, RZ, 0xfc, !PT ;  /* 0x00000001139e7812 */ /* 0x000fe400078efcff */
[----:B------:R-:W-:Y:S01]  /*1720*/  CS2R R92, SRZ ;  /* 0x00000000005c7805 */ /* 0x000fe2000001ff00 */
[----:B------:R-:W-:Y:S01]  /*1730*/  ULDC.64 UR48, c[0x0][0x198] ;  /* 0x0000660000307ab9 */ /* 0x000fe20000000a00 */
[----:B------:R-:W-:Y:S01]  /*1740*/  USHF.R.S32.HI UR5, URZ, 0x1f, UR4 ;  /* 0x0000001f3f057899 */ /* 0x000fe20008011404 */
[----:B------:R-:W-:-:S03]  /*1750*/  UMOV UR39, URZ ;  /* 0x0000003f00277c82 */ /* 0x000fc60008000000 */
[----:B------:R-:W-:-:S03]  /*1760*/  ULEA.HI UR5, UR5, UR4, URZ, 0x6 ;  /* 0x0000000405057291 */ /* 0x000fc6000f8f303f */
[----:B------:R-:W-:Y:S01]  /*1770*/  UMOV UR4, URZ ;  /* 0x0000003f00047c82 */ /* 0x000fe20008000000 */
[----:B------:R-:W-:-:S12]  /*1780*/  USHF.R.S32.HI UR50, URZ, 0x6, UR5 ;  /* 0x000000063f327899 */ /* 0x000fd80008011405 */
.L_x_100:
[----:B------:R-:W-:Y:S01]  /*1790*/  LOP3.LUT R0, R18, 0x80, RZ, 0xc0, !PT ;  /* 0x0000008012007812 */ /* 0x000fe200078ec0ff */
[----:B------:R-:W3:Y:S01]  /*17a0*/  S2UR UR9, SR_CgaCtaId ;  /* 0x00000000000979c3 */ /* 0x000ee20000008800 */
[----:B------:R-:W-:Y:S01]  /*17b0*/  UMOV UR51, 0x400 ;  /* 0x0000040000337882 */ /* 0x000fe20000000000 */
[----:B------:R-:W-:Y:S01]  /*17c0*/  UMOV UR5, URZ ;  /* 0x0000003f00057c82 */ /* 0x000fe20008000000 */
[----:B------:R-:W-:Y:S01]  /*17d0*/  SHF.R.U32.HI R0, RZ, 0x7, R0 ;  /* 0x00000007ff007819 */ /* 0x000fe20000011600 */
[----:B------:R-:W-:Y:S01]  /*17e0*/  UMOV UR6, URZ ;  /* 0x0000003f00067c82 */ /* 0x000fe20008000000 */
[----:B------:R-:W-:Y:S01]  /*17f0*/  UMOV UR13, UR4 ;  /* 0x00000004000d7c82 */ /* 0x000fe20008000000 */
[----:B------:R-:W-:Y:S02]  /*1800*/  CS2R R94, SRZ ;  /* 0x00000000005e7805 */ /* 0x000fe4000001ff00 */
[----:B------:R-:W-:Y:S01]  /*1810*/  CS2R R96, SRZ ;  /* 0x0000000000607805 */ /* 0x000fe2000001ff00 */
[----:B--2---:R-:W2:Y:S01]  /*1820*/  LDC R4, c[0x0][0x28c] ;  /* 0x0000a300ff047b82 */ /* 0x004ea20000000800 */
[----:B------:R-:W4:Y:S01]  /*1830*/  SHFL.IDX PT, R0, R0, RZ, 0x1f ;  /* 0x00001fff00007589 */ /* 0x000f2200000e0000 */
[----:B------:R-:W-:-:S02]  /*1840*/  CS2R R98, SRZ ;  /* 0x0000000000627805 */ /* 0x000fc4000001ff00 */
[----:B------:R-:W-:Y:S02]  /*1850*/  CS2R R100, SRZ ;  /* 0x0000000000647805 */ /* 0x000fe4000001ff00 */
[----:B------:R-:W-:Y:S02]  /*1860*/  CS2R R102, SRZ ;  /* 0x0000000000667805 */ /* 0x000fe4000001ff00 */
[----:B------:R-:W-:Y:S02]  /*1870*/  CS2R R104, SRZ ;  /* 0x0000000000687805 */ /* 0x000fe4000001ff00 */
[----:B------:R-:W-:Y:S02]  /*1880*/  CS2R R106, SRZ ;  /* 0x00000000006a7805 */ /* 0x000fe4000001ff00 */
[----:B------:R-:W-:Y:S02]  /*1890*/  CS2R R108, SRZ ;  /* 0x00000000006c7805 */ /* 0x000fe4000001ff00 */
[----:B------:R-:W-:-:S02]  /*18a0*/  CS2R R110, SRZ ;  /* 0x00000000006e7805 */ /* 0x000fc4000001ff00 */
[----:B------:R-:W-:Y:S02]  /*18b0*/  CS2R R112, SRZ ;  /* 0x0000000000707805 */ /* 0x000fe4000001ff00 */
[----:B------:R-:W-:Y:S02]  /*18c0*/  CS2R R114, SRZ ;  /* 0x0000000000727805 */ /* 0x000fe4000001ff00 */
[----:B------:R-:W-:Y:S02]  /*18d0*/  CS2R R116, SRZ ;  /* 0x0000000000747805 */ /* 0x000fe4000001ff00 */
[----:B------:R-:W-:Y:S02]  /*18e0*/  CS2R R118, SRZ ;  /* 0x0000000000767805 */ /* 0x000fe4000001ff00 */
[----:B------:R-:W-:Y:S02]  /*18f0*/  CS2R R120, SRZ ;  /* 0x0000000000787805 */ /* 0x000fe4000001ff00 */
[----:B------:R-:W-:-:S02]  /*1900*/  CS2R R122, SRZ ;  /* 0x00000000007a7805 */ /* 0x000fc4000001ff00 */
[----:B------:R-:W-:Y:S01]  /*1910*/  CS2R R124, SRZ ;  /* 0x00000000007c7805 */ /* 0x000fe2000001ff00 */
[----:B---3--:R-:W-:Y:S01]  /*1920*/  ULEA UR51, UR9, UR51, 0x18 ;  /* 0x0000003309337291 */ /* 0x008fe2000f8ec03f */
[----:B------:R-:W-:Y:S02]  /*1930*/  CS2R R126, SRZ ;  /* 0x00000000007e7805 */ /* 0x000fe4000001ff00 */
[----:B------:R-:W-:Y:S02]  /*1940*/  CS2R R128, SRZ ;  /* 0x0000000000807805 */ /* 0x000fe4000001ff00 */
[----:B------:R-:W-:Y:S02]  /*1950*/  CS2R R130, SRZ ;  /* 0x0000000000827805 */ /* 0x000fe4000001ff00 */
[----:B------:R-:W-:Y:S02]  /*1960*/  CS2R R132, SRZ ;  /* 0x0000000000847805 */ /* 0x000fe4000001ff00 */
[----:B------:R-:W-:-:S02]  /*1970*/  CS2R R134, SRZ ;  /* 0x0000000000867805 */ /* 0x000fc4000001ff00 */
[----:B------:R-:W-:Y:S02]  /*1980*/  CS2R R136, SRZ ;  /* 0x0000000000887805 */ /* 0x000fe4000001ff00 */
[----:B------:R-:W-:Y:S02]  /*1990*/  CS2R R138, SRZ ;  /* 0x00000000008a7805 */ /* 0x000fe4000001ff00 */
[----:B--2---:R-:W-:Y:S02]  /*19a0*/  ISETP.GE.AND P0, PT, R4, 0x1, PT ;  /* 0x000000010400780c */ /* 0x004fe40003f06270 */
[----:B------:R-:W-:Y:S02]  /*19b0*/  CS2R R140, SRZ ;  /* 0x00000000008c7805 */ /* 0x000fe4000001ff00 */
[----:B----4-:R-:W-:Y:S02]  /*19c0*/  R2UR UR7, R0 ;  /* 0x00000000000772ca */ /* 0x010fe400000e0000 */
        /* <DEDUP_REMOVED lines=8> */
[----:B------:R-:W-:Y:S01]  /*1a50*/  IMAD.U32 R8, RZ, RZ, UR39 ;  /* 0x00000027ff087e24 */ /* 0x000fe2000f8e00ff */
[----:B------:R-:W-:Y:S02]  /*1a60*/  CS2R R24, SRZ ;  /* 0x0000000000187805 */ /* 0x000fe4000001ff00 */
[----:B------:R-:W-:Y:S02]  /*1a70*/  CS2R R26, SRZ ;  /* 0x00000000001a7805 */ /* 0x000fe4000001ff00 */
[----:B------:R-:W-:Y:S01]  /*1a80*/  CS2R R28, SRZ ;  /* 0x00000000001c7805 */ /* 0x000fe2000001ff00 */
[----:B------:R-:W-:Y:S01]  /*1a90*/  ULEA.HI UR8, UR7, UR7, URZ, 0x1 ;  /* 0x0000000707087291 */ /* 0x000fe2000f8f083f */
[----:B------:R-:W-:Y:S02]  /*1aa0*/  CS2R R30, SRZ ;  /* 0x00000000001e7805 */ /* 0x000fe4000001ff00 */
[----:B------:R-:W-:-:S02]  /*1ab0*/  CS2R R32, SRZ ;  /* 0x0000000000207805 */ /* 0x000fc4000001ff00 */
[----:B------:R-:W-:Y:S01]  /*1ac0*/  CS2R R34, SRZ ;  /* 0x0000000000227805 */ /* 0x000fe2000001ff00 */
[----:B------:R-:W-:Y:S01]  /*1ad0*/  ULOP3.LUT UR8, UR8, 0xffffe, URZ, 0xc0, !UPT ;  /* 0x000ffffe08087892 */ /* 0x000fe2000f8ec03f */
[----:B------:R-:W-:Y:S02]  /*1ae0*/  CS2R R36, SRZ ;  /* 0x0000000000247805 */ /* 0x000fe4000001ff00 */
[----:B------:R-:W-:Y:S02]  /*1af0*/  CS2R R38, SRZ ;  /* 0x0000000000267805 */ /* 0x000fe4000001ff00 */
[----:B------:R-:W-:Y:S01]  /*1b00*/  CS2R R40, SRZ ;  /* 0x0000000000287805 */ /* 0x000fe2000001ff00 */
[----:B------:R-:W-:Y:S01]  /*1b10*/  UIADD3 UR8, UR7, -UR8, URZ ;  /* 0x8000000807087290 */ /* 0x000fe2000fffe03f */
[----:B------:R-:W-:Y:S02]  /*1b20*/  CS2R R42, SRZ ;  /* 0x00000000002a7805 */ /* 0x000fe4000001ff00 */
[----:B------:R-:W-:Y:S01]  /*1b30*/  CS2R R44, SRZ ;  /* 0x00000000002c7805 */ /* 0x000fe2000001ff00 */
[----:B------:R-:W-:Y:S01]  /*1b40*/  UMOV UR7, URZ ;  /* 0x0000003f00077c82 */ /* 0x000fe20008000000 */
[----:B------:R-:W-:Y:S01]  /*1b50*/  ULEA UR8, UR8, UR51, 0xc ;  /* 0x0000003308087291 */ /* 0x000fe2000f8e603f */
[----:B------:R-:W-:-:S02]  /*1b60*/  CS2R R46, SRZ ;  /* 0x00000000002e7805 */ /* 0x000fc4000001ff00 */
[----:B------:R-:W-:Y:S02]  /*1b70*/  CS2R R48, SRZ ;  /* 0x0000000000307805 */ /* 0x000fe4000001ff00 */
[----:B------:R-:W-:Y:S01]  /*1b80*/  CS2R R50, SRZ ;  /* 0x0000000000327805 */ /* 0x000fe2000001ff00 */
[----:B------:R-:W-:Y:S01]  /*1b90*/  UIADD3 UR8, UR8, 0x6300, URZ ;  /* 0x0000630008087890 */ /* 0x000fe2000fffe03f */
[----:B------:R-:W-:Y:S02]  /*1ba0*/  CS2R R52, SRZ ;  /* 0x0000000000347805 */ /* 0x000fe4000001ff00 */
[----:B------:R-:W-:Y:S02]  /*1bb0*/  CS2R R54, SRZ ;  /* 0x0000000000367805 */ /* 0x000fe4000001ff00 */
[----:B------:R-:W-:Y:S01]  /*1bc0*/  CS2R R56, SRZ ;  /* 0x0000000000387805 */ /* 0x000fe2000001ff00 */
[----:B------:R-:W-:Y:S01]  /*1bd0*/  USHF.R.U32.HI UR8, URZ, 0x4, UR8 ;  /* 0x000000043f087899 */ /* 0x000fe20008011608 */
[----:B------:R-:W-:-:S02]  /*1be0*/  CS2R R58, SRZ ;  /* 0x00000000003a7805 */ /* 0x000fc4000001ff00 */
[----:B------:R-:W-:Y:S02]  /*1bf0*/  CS2R R60, SRZ ;  /* 0x00000000003c7805 */ /* 0x000fe4000001ff00 */
[----:B------:R-:W-:Y:S01]  /*1c00*/  CS2R R62, SRZ ;  /* 0x00000000003e7805 */ /* 0x000fe2000001ff00 */
[----:B------:R-:W-:Y:S01]  /*1c10*/  ULOP3.LUT UR12, UR8, 0x3fff, URZ, 0xc0, !UPT ;  /* 0x00003fff080c7892 */ /* 0x000fe2000f8ec03f */
        /* <DEDUP_REMOVED lines=11> */
[----:B------:R-:W-:Y:S01]  /*1cd0*/  CS2R R86, SRZ ;  /* 0x0000000000567805 */ /* 0x000fe2000001ff00 */
[----:B------:R-:W-:Y:S06]  /*1ce0*/  @!P0 BRA `(.L_x_20) ;  /* 0x0000000800348947 */ /* 0x000fec0003800000 */
[----:B------:R-:W-:-:S13]  /*1cf0*/  ISETP.NE.AND P1, PT, R158, 0x3, PT ;  /* 0x000000039e00780c */ /* 0x000fda0003f25270 */
[----:B------:R-:W-:Y:S05]  /*1d00*/  @!P1 BRA `(.L_x_21) ;  /* 0x0000000000049947 */ /* 0x000fea0003800000 */
[----:B------:R-:W-:Y:S01]  /*1d10*/  BPT.TRAP 0x1 ;  /* 0x000000040000795c */ /* 0x000fe20000300000 */
.L_x_21:
[----:B------:R-:W-:Y:S01]  /*1d20*/  ULEA UR5, UR4, UR51, 0x3 ;  /* 0x0000003304057291 */ /* 0x000fe2000f8e183f */
[----:B------:R-:W-:-:S05]  /*1d30*/  IMAD.U32 R0, RZ, RZ, UR39 ;  /* 0x00000027ff007e24 */ /* 0x000fca000f8e00ff */
[----:B------:R-:W-:-:S04]  /*1d40*/  SHF.L.U32 R0, R0, 0x1f, RZ ;  /* 0x0000001f00007819 */ /* 0x000fc800000006ff */
[----:B------:R2:W3:Y:S01]  /*1d50*/  SYNCS.PHASECHK.TRANS64.TRYWAIT P0, [UR5], R0 ;  /* 0x00000000ff0075a7 */ /* 0x0004e20008000145 */
[----:B------:R-:W-:Y:S05]  /*1d60*/  @!P1 BRA `(.L_x_22) ;  /* 0x0000000000049947 */ /* 0x000fea0003800000 */
[----:B------:R-:W-:Y:S01]  /*1d70*/  BPT.TRAP 0x1 ;  /* 0x000000040000795c */ /* 0x000fe20000300000 */
.L_x_22:
[----:B---3--:R-:W-:Y:S05]  /*1d80*/  @P0 BRA `(.L_x_23) ;  /* 0x0000000000080947 */ /* 0x008fea0003800000 */
[----:B------:R-:W3:Y:S02]  /*1d90*/  SYNCS.PHASECHK.TRANS64.TRYWAIT P0, [UR5], R0 ;  /* 0x00000000ff0075a7 */ /* 0x000ee40008000145 */
[----:B---3--:R-:W-:Y:S05]  /*1da0*/  @!P0 BRA `(.L_x_24) ;  /* 0x0000007400708947 */ /* 0x008fea0003800000 */
.L_x_23:
[----:B------:R-:W-:Y:S01]  /*1db0*/  UIADD3 UR5, UR51, 0x1e300, URZ ;  /* 0x0001e30033057890 */ /* 0x000fe2000fffe03f */
[----:B------:R-:W-:Y:S01]  /*1dc0*/  WARPGROUP.ARRIVE ;  /* 0x00000000000079c5 */ /* 0x000fe20000000000 */
[----:B------:R-:W-:Y:S01]  /*1dd0*/  ULOP3.LUT UR8, UR12, 0x10000, URZ, 0xfc, !UPT ;  /* 0x000100000c087892 */ /* 0x000fe2000f8efc3f */
[----:B------:R-:W-:Y:S01]  /*1de0*/  CS2R R94, SRZ ;  /* 0x00000000005e7805 */ /* 0x000fe2000001ff00 */
[----:B------:R-:W-:Y:S01]  /*1df0*/  USHF.R.U32.HI UR5, URZ, 0x4, UR5 ;  /* 0x000000043f057899 */ /* 0x000fe20008011605 */
[----:B------:R-:W-:Y:S01]  /*1e00*/  CS2R R96, SRZ ;  /* 0x0000000000607805 */ /* 0x000fe2000001ff00 */
[----:B------:R-:W-:Y:S01]  /*1e10*/  ULEA UR8, UR4, UR8, 0x9 ;  /* 0x0000000804087291 */ /* 0x000fe2000f8e483f */
[----:B------:R-:W-:Y:S01]  /*1e20*/  CS2R R98, SRZ ;  /* 0x0000000000627805 */ /* 0x000fe2000001ff00 */
[----:B------:R-:W-:Y:S01]  /*1e30*/  ULOP3.LUT UR5, UR5, 0x3fff, URZ, 0xc0, !UPT ;  /* 0x00003fff05057892 */ /* 0x000fe2000f8ec03f */
[----:B------:R-:W-:Y:S01]  /*1e40*/  CS2R R100, SRZ ;  /* 0x0000000000647805 */ /* 0x000fe2000001ff00 */
[----:B------:R-:W-:Y:S01]  /*1e50*/  UMOV UR9, 0x80000020 ;  /* 0x8000002000097882 */ /* 0x000fe20000000000 */
[----:B------:R-:W-:Y:S01]  /*1e60*/  UMOV UR11, 0x80000020 ;  /* 0x80000020000b7882 */ /* 0x000fe20000000000 */
[----:B------:R-:W-:Y:S01]  /*1e70*/  ULOP3.LUT UR5, UR5, 0x10000, URZ, 0xfc, !UPT ;  /* 0x0001000005057892 */ /* 0x000fe2000f8efc3f */
[----:B------:R-:W-:Y:S01]  /*1e80*/  CS2R R102, SRZ ;  /* 0x0000000000667805 */ /* 0x000fe2000001ff00 */
[----:B------:R-:W-:Y:S01]  /*1e90*/  UMOV UR6, 0x2 ;  /* 0x0000000200067882 */ /* 0x000fe20000000000 */
[----:B------:R-:W-:Y:S01]  /*1ea0*/  CS2R R104, SRZ ;  /* 0x0000000000687805 */ /* 0x000fe2000001ff00 */
[----:B------:R-:W-:Y:S01]  /*1eb0*/  ULEA UR10, UR4, UR5, 0x9 ;  /* 0x00000005040a7291 */ /* 0x000fe2000f8e483f */
[----:B------:R-:W-:-:S02]  /*1ec0*/  CS2R R106, SRZ ;  /* 0x00000000006a7805 */ /* 0x000fc4000001ff00 */
[----:B------:R-:W-:Y:S01]  /*1ed0*/  CS2R R108, SRZ ;  /* 0x00000000006c7805 */ /* 0x000fe2000001ff00 */
[----:B------:R-:W-:Y:S01]  /*1ee0*/  ULDC UR5, c[0x0][0x50c] ;  /* 0x0001430000057ab9 */ /* 0x000fe20000000800 */
[----:B------:R-:W-:Y:S01]  /*1ef0*/  CS2R R110, SRZ ;  /* 0x00000000006e7805 */ /* 0x000fe2000001ff00 */
[----:B------:R-:W-:Y:S01]  /*1f00*/  UISETP.NE.AND UP0, UPT, UR5, 0x2, UPT ;  /* 0x000000020500788c */ /* 0x000fe2000bf05270 */
[----:B------:R-:W-:Y:S02]  /*1f10*/  CS2R R112, SRZ ;  /* 0x0000000000707805 */ /* 0x000fe4000001ff00 */
[----:B------:R-:W-:Y:S02]  /*1f20*/  CS2R R114, SRZ ;  /* 0x0000000000727805 */ /* 0x000fe4000001ff00 */
[----:B------:R-:W-:Y:S01]  /*1f30*/  CS2R R116, SRZ ;  /* 0x0000000000747805 */ /* 0x000fe2000001ff00 */
[----:B------:R-:W-:Y:S01]  /*1f40*/  QGMMA.64x128x32.F32.E4M3.E4M3 R24, gdesc[UR8], RZ, !UPT, gsb0 ;  /* 0x01e00000081879f3 */ /* 0x000fe2000c0008ff */
[----:B------:R-:W-:Y:S01]  /*1f50*/  UIADD3 UR8, UR8, 0x2, URZ ;  /* 0x0000000208087890 */ /* 0x000fe2000fffe03f */
[----:B------:R-:W-:Y:S01]  /*1f60*/  CS2R R118, SRZ ;  /* 0x0000000000767805 */ /* 0x000fe2000001ff00 */
[----:B------:R-:W-:Y:S01]  /*1f70*/  UIADD3 UR10, UR10, 0x2, URZ ;  /* 0x000000020a0a7890 */ /* 0x000fe2000fffe03f */
[----:B------:R-:W-:Y:S01]  /*1f80*/  CS2R R120, SRZ ;  /* 0x0000000000787805 */ /* 0x000fe2000001ff00 */
[----:B------:R-:W-:Y:S01]  /*1f90*/  UMOV UR9, 0x80000020 ;  /* 0x8000002000097882 */ /* 0x000fe20000000000 */
[----:B------:R-:W-:Y:S01]  /*1fa0*/  UMOV UR11, 0x80000020 ;  /* 0x80000020000b7882 */ /* 0x000fe20000000000 */
[----:B------:R-:W-:Y:S01]  /*1fb0*/  USEL UR5, URZ, 0x1, UP0 ;  /* 0x000000013f057887 */ /* 0x000fe20008000000 */
[----:B------:R-:W-:-:S02]  /*1fc0*/  CS2R R122, SRZ ;  /* 0x00000000007a7805 */ /* 0x000fc4000001ff00 */
[----:B------:R-:W-:Y:S02]  /*1fd0*/  CS2R R124, SRZ ;  /* 0x00000000007c7805 */ /* 0x000fe4000001ff00 */
[----:B------:R-:W-:Y:S02]  /*1fe0*/  CS2R R126, SRZ ;  /* 0x00000000007e7805 */ /* 0x000fe4000001ff00 */
[----:B------:R-:W-:Y:S02]  /*1ff0*/  CS2R R128, SRZ ;  /* 0x0000000000807805 */ /* 0x000fe4000001ff00 */
[----:B------:R-:W-:Y:S02]  /*2000*/  CS2R R130, SRZ ;  /* 0x0000000000827805 */ /* 0x000fe4000001ff00 */
[----:B------:R-:W-:Y:S02]  /*2010*/  ISETP.NE.AND P0, PT, RZ, UR5, PT ;  /* 0x00000005ff007c0c */ /* 0x000fe4000bf05270 */
        /* <DEDUP_REMOVED lines=12> */
[----:B------:R-:W-:Y:S01]  /*20e0*/  CS2R R156, SRZ ;  /* 0x00000000009c7805 */ /* 0x000fe2000001ff00 */
[----:B------:R-:W-:-:S02]  /*20f0*/  WARPGROUP.DEPBAR.LE gsb0, 0x0 ;  /* 0x00008000000079c5 */ /* 0x000fc40000010000 */
[----:B------:R-:W-:-:S06]  /*2100*/  WARPGROUP.ARRIVE ;  /* 0x00000000000079c5 */ /* 0x000fcc0000000000 */
[----:B------:R-:W-:Y:S03]  /*2110*/  QGMMA.64x128x32.F32.E4M3.E4M3 R24, gdesc[UR8], R24, gsb0 ;  /* 0x01e00000081879f3 */ /* 0x000fe60008000818 */
[----:B------:R-:W-:Y:S02]  /*2120*/  WARPGROUP.DEPBAR.LE gsb0, 0x0 ;  /* 0x00008000000079c5 */ /* 0x000fe40000010000 */
[----:B------:R-:W-:Y:S05]  /*2130*/  @!P0 BRA `(.L_x_25) ;  /* 0x0000000400048947 */ /* 0x000fea0003800000 */
[----:B------:R-:W-:Y:S01]  /*2140*/  FADD R157, RZ, R24 ;  /* 0x00000018ff9d7221 */ /* 0x000fe20000000000 */
[----:B------:R-:W-:-:S01]  /*2150*/  FADD R156, RZ, R25 ;  /* 0x00000019ff9c7221 */ /* 0x000fc20000000000 */
        /* <DEDUP_REMOVED lines=62> */
[----:B------:R-:W-:-:S06]  /*2540*/  UMOV UR6, URZ ;  /* 0x0000003f00067c82 */ /* 0x000fcc0008000000 */
.L_x_25:
[----:B------:R-:W-:-:S04]  /*2550*/  UIADD3 UR13, UR4, 0x1, URZ ;  /* 0x00000001040d7890 */ /* 0x000fc8000fffe03f */
[----:B------:R-:W-:-:S04]  /*2560*/  UISETP.NE.AND UP0, UPT, UR13, 0xc, UPT ;  /* 0x0000000c0d00788c */ /* 0x000fc8000bf05270 */
[----:B------:R-:W-:Y:S02]  /*2570*/  USEL UR7, URZ, 0x1, UP0 ;  /* 0x000000013f077887 */ /* 0x000fe40008000000 */
[----:B------:R-:W-:Y:S02]  /*2580*/  USEL UR13, UR13, URZ, UP0 ;  /* 0x0000003f0d0d7287 */ /* 0x000fe40008000000 */
[----:B------:R-:W-:-:S06]  /*2590*/  ULOP3.LUT UR7, UR39, UR7, URZ, 0x3c, !UPT ;  /* 0x0000000727077292 */ /* 0x000fcc000f8e3c3f */
[----:B------:R-:W-:Y:S01]  /*25a0*/  IMAD.U32 R8, RZ, RZ, UR7 ;  /* 0x00000007ff087e24 */ /* 0x000fe2000f8e00ff */
[----:B------:R-:W-:-:S06]  /*25b0*/  UMOV UR7, 0x1 ;  /* 0x0000000100077882 */ /* 0x000fcc0000000000 */
.L_x_20:
[----:B------:R-:W-:-:S04]  /*25c0*/  UISETP.LT.AND UP0, UPT, UR50, 0x1, UPT ;  /* 0x000000013200788c */ /* 0x000fc8000bf01270 */
[----:B------:R-:W-:-:S04]  /*25d0*/  USEL UR8, UR50, 0x1, UP0 ;  /* 0x0000000132087887 */ /* 0x000fc80008000000 */
[----:B------:R-:W-:-:S04]  /*25e0*/  UIADD3 UR8, UR50, -UR8, URZ ;  /* 0x8000000832087290 */ /* 0x000fc8000fffe03f */
[----:B------:R-:W-:-:S06]  /*25f0*/  UISETP.GE.AND UP0, UPT, UR8, 0x1, UPT ;  /* 0x000000010800788c */ /* 0x000fcc000bf06270 */
[----:B------:R-:W-:-:S13]  /*2600*/  PLOP3.LUT P0, PT, PT, PT, UP0, 0x80, 0x0 ;  /* 0x000000000000781c */ /* 0x000fda0003f0f008 */
[----:B------:R-:W-:Y:S05]  /*2610*/  @!P0 BRA `(.L_x_26) ;  /* 0x0000000800008947 */ /* 0x000fea0003800000 */
[----:B--23--:R-:W-:Y:S01]  /*2620*/  IMAD.U32 R0, RZ, RZ, UR8 ;  /* 0x00000008ff007e24 */ /* 0x00cfe2000f8e00ff */
[----:B------:R-:W-:Y:S01]  /*2630*/  ULDC UR14, c[0x0][0x50c] ;  /* 0x00014300000e7ab9 */ /* 0x000fe20000000800 */
[----:B------:R-:W-:-:S07]  /*2640*/  IMAD.U32 R4, RZ, RZ, UR4 ;  /* 0x00000004ff047e24 */ /* 0x000fce000f8e00ff */
.L_x_34:
[----:B------:R-:W-:-:S13]  /*2650*/  ISETP.NE.AND P1, PT, R158, 0x3, PT ;  /* 0x000000039e00780c */ /* 0x000fda0003f25270 */
[----:B------:R-:W-:Y:S05]  /*2660*/  @!P1 BRA `(.L_x_27) ;  /* 0x0000000000049947 */ /* 0x000fea0003800000 */
[----:B------:R-:W-:Y:S01]  /*2670*/  BPT.TRAP 0x1 ;  /* 0x000000040000795c */ /* 0x000fe20000300000 */
.L_x_27:
[----:B------:R-:W-:Y:S01]  /*2680*/  ULEA UR8, UR13, UR51, 0x3 ;  /* 0x000000330d087291 */ /* 0x000fe2000f8e183f */
[----:B------:R-:W-:-:S08]  /*2690*/  SHF.L.U32 R5, R8, 0x1f, RZ ;  /* 0x0000001f08057819 */ /* 0x000fd000000006ff */
[----:B------:R2:W3:Y:S01]  /*26a0*/  SYNCS.PHASECHK.TRANS64.TRYWAIT P0, [UR8], R5 ;  /* 0x00000005ff0075a7 */ /* 0x0004e20008000148 */
[----:B------:R-:W-:Y:S05]  /*26b0*/  @!P1 BRA `(.L_x_28) ;  /* 0x0000000000049947 */ /* 0x000fea0003800000 */
[----:B------:R-:W-:Y:S01]  /*26c0*/  BPT.TRAP 0x1 ;  /* 0x000000040000795c */ /* 0x000fe20000300000 */
.L_x_28:
[----:B---3--:R-:W-:Y:S05]  /*26d0*/  @P0 BRA `(.L_x_29) ;  /* 0x0000000000080947 */ /* 0x008fea0003800000 */
[----:B------:R-:W3:Y:S02]  /*26e0*/  SYNCS.PHASECHK.TRANS64.TRYWAIT P0, [UR8], R5 ;  /* 0x00000005ff0075a7 */ /* 0x000ee40008000148 */
[----:B---3--:R-:W-:Y:S05]  /*26f0*/  @!P0 BRA `(.L_x_30) ;  /* 0x0000006c00348947 */ /* 0x008fea0003800000 */
.L_x_29:
[----:B------:R-:W-:Y:S01]  /*2700*/  UIADD3 UR8, UR51, 0x1e300, URZ ;  /* 0x0001e30033087890 */ /* 0x000fe2000fffe03f */
[----:B------:R-:W-:Y:S01]  /*2710*/  WARPGROUP.ARRIVE ;  /* 0x00000000000079c5 */ /* 0x000fe20000000000 */
[----:B------:R-:W-:Y:S02]  /*2720*/  UISETP.NE.AND UP0, UPT, UR5, URZ, UPT ;  /* 0x0000003f0500728c */ /* 0x000fe4000bf05270 */
[----:B------:R-:W-:Y:S02]  /*2730*/  USHF.R.U32.HI UR8, URZ, 0x4, UR8 ;  /* 0x000000043f087899 */ /* 0x000fe40008011608 */
[----:B------:R-:W-:Y:S02]  /*2740*/  USEL UR7, UR7, URZ, !UP0 ;  /* 0x0000003f07077287 */ /* 0x000fe4000c000000 */
[----:B------:R-:W-:Y:S02]  /*2750*/  ULOP3.LUT UR5, UR8, 0x3fff, URZ, 0xc0, !UPT ;  /* 0x00003fff08057892 */ /* 0x000fe4000f8ec03f */
[----:B------:R-:W-:-:S02]  /*2760*/  ULOP3.LUT UR8, UR12, 0x10000, URZ, 0xfc, !UPT ;  /* 0x000100000c087892 */ /* 0x000fc4000f8efc3f */
[----:B------:R-:W-:Y:S02]  /*2770*/  ULOP3.LUT UR5, UR5, 0x10000, URZ, 0xfc, !UPT ;  /* 0x0001000005057892 */ /* 0x000fe4000f8efc3f */
[----:B------:R-:W-:Y:S02]  /*2780*/  UISETP.NE.U32.AND UP0, UPT, UR7, URZ, UPT ;  /* 0x0000003f0700728c */ /* 0x000fe4000bf05070 */
[----:B------:R-:W-:Y:S02]  /*2790*/  ULEA UR8, UR13, UR8, 0x9 ;  /* 0x000000080d087291 */ /* 0x000fe4000f8e483f */
[----:B------:R-:W-:Y:S01]  /*27a0*/  ULEA UR10, UR13, UR5, 0x9 ;  /* 0x000000050d0a7291 */ /* 0x000fe2000f8e483f */
[----:B------:R-:W-:Y:S01]  /*27b0*/  UMOV UR9, 0x80000020 ;  /* 0x8000002000097882 */ /* 0x000fe20000000000 */
[----:B------:R-:W-:Y:S01]  /*27c0*/  UMOV UR11, 0x80000020 ;  /* 0x80000020000b7882 */ /* 0x000fe20000000000 */
[----:B------:R-:W-:-:S06]  /*27d0*/  UIADD3 UR6, UR6, 0x2, URZ ;  /* 0x0000000206067890 */ /* 0x000fcc000fffe03f */
[----:B------:R-:W-:Y:S01]  /*27e0*/  QGMMA.64x128x32.F32.E4M3.E4M3 R24, gdesc[UR8], R24, UP0, gsb0 ;  /* 0x01e00000081879f3 */ /* 0x000fe2000b800818 */
[----:B------:R-:W-:Y:S02]  /*27f0*/  UIADD3 UR8, UR8, 0x2, URZ ;  /* 0x0000000208087890 */ /* 0x000fe4000fffe03f */
[----:B------:R-:W-:Y:S01]  /*2800*/  UIADD3 UR10, UR10, 0x2, URZ ;  /* 0x000000020a0a7890 */ /* 0x000fe2000fffe03f */
[----:B------:R-:W-:Y:S01]  /*2810*/  UMOV UR9, 0x80000020 ;  /* 0x8000002000097882 */ /* 0x000fe20000000000 */
[----:B------:R-:W-:Y:S01]  /*2820*/  UMOV UR11, 0x80000020 ;  /* 0x80000020000b7882 */ /* 0x000fe20000000000 */
[----:B------:R-:W-:-:S04]  /*2830*/  UISETP.NE.AND UP0, UPT, UR6, UR14, UPT ;  /* 0x0000000e0600728c */ /* 0x000fc8000bf05270 */
[----:B------:R-:W-:-:S06]  /*2840*/  USEL UR5, URZ, 0x1, UP0 ;  /* 0x000000013f057887 */ /* 0x000fcc0008000000 */
[----:B------:R-:W-:Y:S01]  /*2850*/  ISETP.NE.AND P0, PT, RZ, UR5, PT ;  /* 0x00000005ff007c0c */ /* 0x000fe2000bf05270 */
[----:B------:R-:W-:Y:S02]  /*2860*/  WARPGROUP.DEPBAR.LE gsb0, 0x0 ;  /* 0x00008000000079c5 */ /* 0x000fe40000010000 */
[----:B------:R-:W-:-:S06]  /*2870*/  WARPGROUP.ARRIVE ;  /* 0x00000000000079c5 */ /* 0x000fcc0000000000 */
[----:B------:R-:W-:Y:S03]  /*2880*/  QGMMA.64x128x32.F32.E4M3.E4M3 R24, gdesc[UR8], R24, gsb0 ;  /* 0x01e00000081879f3 */ /* 0x000fe60008000818 */
[----:B------:R-:W-:Y:S02]  /*2890*/  WARPGROUP.DEPBAR.LE gsb0, 0x0 ;  /* 0x00008000000079c5 */ /* 0x000fe40000010000 */
[----:B------:R-:W-:Y:S05]  /*28a0*/  @!P0 BRA `(.L_x_31) ;  /* 0x0000000400048947 */ /* 0x000fea0003800000 */
[----:B------:R-:W-:Y:S01]  /*28b0*/  FADD R157, R24, R157 ;  /* 0x0000009d189d7221 */ /* 0x000fe20000000000 */
[----:B------:R-:W-:-:S01]  /*28c0*/  FADD R156, R25, R156 ;  /* 0x0000009c199c7221 */ /* 0x000fc20000000000 */
        /* <DEDUP_REMOVED lines=62> */
[----:B------:R-:W-:-:S06]  /*2cb0*/  UMOV UR6, URZ ;  /* 0x0000003f00067c82 */ /* 0x000fcc0008000000 */
.L_x_31:
[----:B------:R-:W-:Y:S05]  /*2cc0*/  @!P1 BRA `(.L_x_32) ;  /* 0x0000000000049947 */ /* 0x000fea0003800000 */
[----:B------:R-:W-:Y:S01]  /*2cd0*/  BPT.TRAP 0x1 ;  /* 0x000000040000795c */ /* 0x000fe20000300000 */
.L_x_32:
[----:B------:R-:W-:-:S13]  /*2ce0*/  ISETP.NE.AND P0, PT, R22, RZ, PT ;  /* 0x000000ff1600720c */ /* 0x000fda0003f05270 */
[----:B--23--:R-:W-:-:S04]  /*2cf0*/  @P0 LEA R5, R4, UR51, 0x3 ;  /* 0x0000003304050c11 */ /* 0x00cfc8000f8e18ff */
[----:B------:R-:W-:-:S04]  /*2d00*/  @P0 IADD3 R6, R5, 0x60, RZ ;  /* 0x0000006005060810 */ /* 0x000fc80007ffe0ff */
[----:B------:R-:W-:-:S04]  /*2d10*/  @P0 PRMT R6, R23, 0x654, R6 ;  /* 0x0000065417060816 */ /* 0x000fc80000000006 */
[----:B------:R2:W-:Y:S01]  /*2d20*/  @P0 SYNCS.ARRIVE.TRANS64.RED.A1T0 RZ, [R6+URZ], RZ ;  /* 0x000000ff06ff09a7 */ /* 0x0005e2000810043f */
[----:B------:R-:W-:-:S13]  /*2d30*/  ISETP.GT.U32.AND P0, PT, R19, 0x1, PT ;  /* 0x000000011300780c */ /* 0x000fda0003f04070 */
[----:B--2---:R-:W-:Y:S05]  /*2d40*/  @P0 BRA `(.L_x_33) ;  /* 0x0000000000040947 */ /* 0x004fea0003800000 */
[----:B------:R-:W-:Y:S01]  /*2d50*/  BPT.TRAP 0x1 ;  /* 0x000000040000795c */ /* 0x000fe20000300000 */
.L_x_33:
[----:B------:R-:W-:Y:S01]  /*2d60*/  UIADD3 UR13, UR13, 0x1, URZ ;  /* 0x000000010d0d7890 */ /* 0x000fe2000fffe03f */
[----:B------:R-:W-:Y:S01]  /*2d70*/  ISETP.GT.AND P1, PT, R0, 0x1, PT ;  /* 0x000000010000780c */ /* 0x000fe20003f24270 */
[----:B------:R-:W-:Y:S02]  /*2d80*/  VIADD R4, R4, 0x1 ;  /* 0x0000000104047836 */ /* 0x000fe40000000000 */
[----:B------:R-:W-:Y:S01]  /*2d90*/  UISETP.NE.AND UP0, UPT, UR13, 0xc, UPT ;  /* 0x0000000c0d00788c */ /* 0x000fe2000bf05270 */
[----:B------:R-:W-:Y:S02]  /*2da0*/  VIADD R0, R0, 0xffffffff ;  /* 0xffffffff00007836 */ /* 0x000fe40000000000 */
[C---:B------:R-:W-:Y:S01]  /*2db0*/  ISETP.NE.AND P0, PT, R4.reuse, 0xc, PT ;  /* 0x0000000c0400780c */ /* 0x040fe20003f05270 */
[----:B------:R-:W-:Y:S02]  /*2dc0*/  USEL UR7, URZ, 0x1, UP0 ;  /* 0x000000013f077887 */ /* 0x000fe40008000000 */
[----:B------:R-:W-:Y:S01]  /*2dd0*/  USEL UR13, UR13, URZ, UP0 ;  /* 0x0000003f0d0d7287 */ /* 0x000fe20008000000 */
[----:B------:R-:W-:-:S03]  /*2de0*/  SEL R4, R4, RZ, P0 ;  /* 0x000000ff04047207 */ /* 0x000fc60000000000 */
[----:B------:R-:W-:Y:S01]  /*2df0*/  LOP3.LUT R8, R8, UR7, RZ, 0x3c, !PT ;  /* 0x0000000708087c12 */ /* 0x000fe2000f8e3cff */
[----:B------:R-:W-:Y:S01]  /*2e00*/  UMOV UR7, 0x1 ;  /* 0x0000000100077882 */ /* 0x000fe20000000000 */
[----:B------:R-:W-:Y:S06]  /*2e10*/  @P1 BRA `(.L_x_34) ;  /* 0xfffffff8000c1947 */ /* 0x000fec000383ffff */
.L_x_26:
[----:B------:R-:W-:Y:S01]  /*2e20*/  UISETP.NE.AND UP0, UPT, UR6, URZ, UPT ;  /* 0x0000003f0600728c */ /* 0x000fe2000bf05270 */
[----:B--23--:R-:W2:Y:S03]  /*2e30*/  LDC R0, c[0x0][0x28c] ;  /* 0x0000a300ff007b82 */ /* 0x00cea60000000800 */
[----:B------:R-:W-:-:S06]  /*2e40*/  USEL UR5, URZ, 0x1, !UP0 ;  /* 0x000000013f057887 */ /* 0x000fcc000c000000 */
[----:B------:R-:W-:Y:S02]  /*2e50*/  ISETP.NE.AND P0, PT, RZ, UR5, PT ;  /* 0x00000005ff007c0c */ /* 0x000fe4000bf05270 */
[----:B--2---:R-:W-:-:S11]  /*2e60*/  ISETP.GE.AND P1, PT, R0, 0x1, PT ;  /* 0x000000010000780c */ /* 0x004fd60003f26270 */
[----:B------:R-:W-:Y:S05]  /*2e70*/  @!P0 BRA `(.L_x_35) ;  /* 0x0000000400008947 */ /* 0x000fea0003800000 */
[----:B------:R-:W-:Y:S01]  /*2e80*/  FADD R157, R24, R157 ;  /* 0x0000009d189d7221 */ /* 0x000fe20000000000 */
        /* <DEDUP_REMOVED lines=62> */
[----:B------:R-:W-:-:S07]  /*3270*/  FADD R94, R94, R87 ;  /* 0x000000575e5e7221 */ /* 0x000fce0000000000 */
.L_x_35:
[----:B------:R-:W-:Y:S05]  /*3280*/  @!P1 BRA `(.L_x_36) ;  /* 0x0000000000549947 */ /* 0x000fea0003800000 */
[----:B------:R-:W-:-:S13]  /*3290*/  ISETP.NE.AND P0, PT, R158, 0x3, PT ;  /* 0x000000039e00780c */ /* 0x000fda0003f05270 */
[----:B------:R-:W-:Y:S05]  /*32a0*/  @!P0 BRA `(.L_x_37) ;  /* 0x0000000000048947 */ /* 0x000fea0003800000 */
[----:B------:R-:W-:Y:S01]  /*32b0*/  BPT.TRAP 0x1 ;  /* 0x000000040000795c */ /* 0x000fe20000300000 */
.L_x_37:
[----:B------:R-:W-:Y:S01]  /*32c0*/  ISETP.NE.AND P0, PT, R22, RZ, PT ;  /* 0x000000ff1600720c */ /* 0x000fe20003f05270 */
[----:B------:R-:W-:Y:S01]  /*32d0*/  BSSY B0, `(.L_x_38) ;  /* 0x000000e000007945 */ /* 0x000fe20003800000 */
[----:B------:R-:W-:-:S11]  /*32e0*/  ISETP.GT.U32.AND P1, PT, R19, 0x1, PT ;  /* 0x000000011300780c */ /* 0x000fd60003f24070 */
[----:B------:R-:W-:Y:S05]  /*32f0*/  @!P0 BRA `(.L_x_39) ;  /* 0x00000000002c8947 */ /* 0x000fea0003800000 */
[----:B------:R-:W-:-:S04]  /*3300*/  UISETP.LT.AND UP0, UPT, UR50, 0x1, UPT ;  /* 0x000000013200788c */ /* 0x000fc8000bf01270 */
[----:B------:R-:W-:-:S04]  /*3310*/  USEL UR5, UR50, 0x1, UP0 ;  /* 0x0000000132057887 */ /* 0x000fc80008000000 */
[----:B------:R-:W-:-:S04]  /*3320*/  UIADD3 UR5, UR4, UR50, -UR5 ;  /* 0x0000003204057290 */ /* 0x000fc8000fffe805 */
[----:B------:R-:W-:-:S04]  /*3330*/  UIMAD.WIDE.U32 UR6, UR5, -0x55555555, URZ ;  /* 0xaaaaaaab050678a5 */ /* 0x000fc8000f8e003f */
[----:B------:R-:W-:-:S04]  /*3340*/  USHF.R.U32.HI UR6, URZ, 0x3, UR7 ;  /* 0x000000033f067899 */ /* 0x000fc80008011607 */
[----:B------:R-:W-:-:S04]  /*3350*/  UIMAD UR5, UR6, -0xc, UR5 ;  /* 0xfffffff4060578a4 */ /* 0x000fc8000f8e0205 */
[----:B------:R-:W-:-:S04]  /*3360*/  ULEA UR5, UR5, UR51, 0x3 ;  /* 0x0000003305057291 */ /* 0x000fc8000f8e183f */
[----:B------:R-:W-:-:S06]  /*3370*/  UIADD3 UR5, UR5, 0x60, URZ ;  /* 0x0000006005057890 */ /* 0x000fcc000fffe03f */
[----:B------:R-:W-:-:S05]  /*3380*/  IMAD.U32 R0, RZ, RZ, UR5 ;  /* 0x00000005ff007e24 */ /* 0x000fca000f8e00ff */
[----:B------:R-:W-:-:S04]  /*3390*/  PRMT R0, R23, 0x654, R0 ;  /* 0x0000065417007816 */ /* 0x000fc80000000000 */
[----:B------:R2:W-:Y:S03]  /*33a0*/  SYNCS.ARRIVE.TRANS64.RED.A1T0 RZ, [R0+URZ], RZ ;  /* 0x000000ff00ff79a7 */ /* 0x0005e6000810043f */
.L_x_39:
[----:B------:R-:W-:Y:S05]  /*33b0*/  BSYNC B0 ;  /* 0x0000000000007941 */ /* 0x000fea0003800000 */
.L_x_38:
[----:B------:R-:W-:Y:S05]  /*33c0*/  @P1 BRA `(.L_x_36) ;  /* 0x0000000000041947 */ /* 0x000fea0003800000 */
[----:B------:R-:W-:Y:S01]  /*33d0*/  BPT.TRAP 0x1 ;  /* 0x000000040000795c */ /* 0x000fe20000300000 */
.L_x_36:
[----:B------:R-:W-:Y:S01]  /*33e0*/  UIADD3 UR6, UR51, 0x200, URZ ;  /* 0x0000020033067890 */ /* 0x000fe2000fffe03f */
[----:B------:R-:W-:Y:S01]  /*33f0*/  R2UR UR46, R3 ;  /* 0x00000000032e72ca */ /* 0x000fe200000e0000 */
[----:B------:R-:W-:Y:S01]  /*3400*/  UIADD3 UR52, UR50, UR4, URZ ;  /* 0x0000000432347290 */ /* 0x000fe2000fffe03f */
[----:B------:R-:W-:Y:S01]  /*3410*/  R2UR UR45, R7 ;  /* 0x00000000072d72ca */ /* 0x000fe200000e0000 */
[----:B------:R-:W-:Y:S02]  /*3420*/  UISETP.GE.U32.AND UP1, UPT, UR50, 0xc, UPT ;  /* 0x0000000c3200788c */ /* 0x000fe4000bf26070 */
[----:B------:R-:W-:Y:S02]  /*3430*/  ULOP3.LUT UP2, URZ, UR6, 0x9f, URZ, 0xc0, !UPT ;  /* 0x0000009f063f7892 */ /* 0x000fe4000f84c03f */
[----:B------:R-:W-:-:S04]  /*3440*/  UISETP.GT.U32.AND UP0, UPT, UR52, 0xb, UPT ;  /* 0x0000000b3400788c */ /* 0x000fc8000bf04070 */
[----:B------:R-:W-:Y:S01]  /*3450*/  UISETP.LT.U32.AND UP0, UPT, UR50, 0xc, UP0 ;  /* 0x0000000c3200788c */ /* 0x000fe20008701070 */
[----:B------:R-:W-:Y:S01]  /*3460*/  PLOP3.LUT P0, PT, PT, PT, UP2, 0x80, 0x0 ;  /* 0x000000000000781c */ /* 0x000fe20003f0f028 */
[----:B------:R-:W-:Y:S02]  /*3470*/  USHF.L.U32 UR46, UR46, 0x7, URZ ;  /* 0x000000072e2e7899 */ /* 0x000fe4000800063f */
[----:B------:R-:W-:Y:S02]  /*3480*/  @UP1 UIMAD.WIDE.U32 UR4, UR52, -0x55555555, URZ ;  /* 0xaaaaaaab340418a5 */ /* 0x000fe4000f8e003f */
[----:B------:R-:W-:Y:S02]  /*3490*/  USEL UR6, URZ, 0x1, !UP0 ;  /* 0x000000013f067887 */ /* 0x000fe4000c000000 */
[----:B------:R-:W-:Y:S02]  /*34a0*/  @UP1 USHF.R.U32.HI UR4, URZ, 0x3, UR5 ;  /* 0x000000033f041899 */ /* 0x000fe40008011605 */
[----:B------:R-:W-:-:S02]  /*34b0*/  ULOP3.LUT UR39, UR39, UR6, URZ, 0x3c, !UPT ;  /* 0x0000000627277292 */ /* 0x000fc4000f8e3c3f */
[----:B------:R-:W-:Y:S02]  /*34c0*/  USHF.L.U32 UR45, UR45, 0x7, URZ ;  /* 0x000000072d2d7899 */ /* 0x000fe4000800063f */
[----:B------:R-:W-:Y:S01]  /*34d0*/  @UP1 ULOP3.LUT UR39, UR39, 0x1, UR4, 0x78, !UPT ;  /* 0x0000000127271892 */ /* 0x000fe2000f8e7804 */
[----:B------:R-:W-:Y:S11]  /*34e0*/  @!P0 BRA `(.L_x_40) ;  /* 0x0000000000408947 */ /* 0x000ff60003800000 */
[----:B--2---:R-:W-:Y:S01]  /*34f0*/  MOV R0, 0x0 ;  /* 0x0000000000007802 */ /* 0x004fe20000000f00 */
[----:B------:R-:W-:Y:S01]  /*3500*/  ULDC.64 UR4, c[0x4][0x70] ;  /* 0x01001c0000047ab9 */ /* 0x000fe20000000a00 */
[----:B------:R-:W-:Y:S01]  /*3510*/  ULDC.64 UR6, c[0x4][0x8] ;  /* 0x0100020000067ab9 */ /* 0x000fe20000000a00 */
[----:B------:R-:W-:Y:S01]  /*3520*/  IMAD.U32 R4, RZ, RZ, UR4 ;  /* 0x00000004ff047e24 */ /* 0x000fe2000f8e00ff */
[----:B------:R2:W3:Y:S01]  /*3530*/  LDC.64 R14, c[0x4][R0] ;  /* 0x01000000000e7b82 */ /* 0x0004e20000000a00 */
[----:B------:R-:W-:Y:S01]  /*3540*/  IMAD.U32 R5, RZ, RZ, UR5 ;  /* 0x00000005ff057e24 */ /* 0x000fe2000f8e00ff */
[----:B------:R-:W-:Y:S01]  /*3550*/  ULDC.64 UR4, c[0x4][0x78] ;  /* 0x01001e0000047ab9 */ /* 0x000fe20000000a00 */
[----:B------:R-:W-:Y:S01]  /*3560*/  IMAD.U32 R10, RZ, RZ, UR6 ;  /* 0x00000006ff0a7e24 */ /* 0x000fe2000f8e00ff */
[----:B------:R-:W-:Y:S01]  /*3570*/  MOV R7, UR5 ;  /* 0x0000000500077c02 */ /* 0x000fe20008000f00 */
[----:B------:R-:W-:Y:S02]  /*3580*/  IMAD.U32 R6, RZ, RZ, UR4 ;  /* 0x00000004ff067e24 */ /* 0x000fe4000f8e00ff */
[----:B------:R-:W-:-:S02]  /*3590*/  IMAD.U32 R11, RZ, RZ, UR7 ;  /* 0x00000007ff0b7e24 */ /* 0x000fc4000f8e00ff */
[----:B------:R-:W-:Y:S02]  /*35a0*/  IMAD.MOV.U32 R8, RZ, RZ, 0x70 ;  /* 0x00000070ff087424 */ /* 0x000fe400078e00ff */
[----:B------:R-:W-:Y:S02]  /*35b0*/  IMAD.MOV.U32 R12, RZ, RZ, 0x1 ;  /* 0x00000001ff0c7424 */ /* 0x000fe400078e00ff */
[----:B--2---:R-:W-:-:S07]  /*35c0*/  IMAD.MOV.U32 R13, RZ, RZ, RZ ;  /* 0x000000ffff0d7224 */ /* 0x004fce00078e00ff */
[----:B------:R-:W-:-:S07]  /*35d0*/  LEPC R20, `(.L_x_40) ;  /* 0x000000001014794e */ /* 0x000fce0000000000 */
[----:B-1-3-5:R-:W-:Y:S05]  /*35e0*/  CALL.ABS.NOINC R14 ;  /* 0x000000000e007343 */ /* 0x02afea0003c00000 */
.L_x_40:
[----:B------:R-:W-:-:S04]  /*35f0*/  UIADD3 UR4, UR51, 0x4200, URZ ;  /* 0x0000420033047890 */ /* 0x000fc8000fffe03f */
[----:B------:R-:W-:-:S06]  /*3600*/  ULOP3.LUT UP0, URZ, UR4, 0x9f, URZ, 0xc0, !UPT ;  /* 0x0000009f043f7892 */ /* 0x000fcc000f80c03f */
[----:B------:R-:W-:-:S13]  /*3610*/  PLOP3.LUT P0, PT, PT, PT, UP0, 0x80, 0x0 ;  /* 0x000000000000781c */ /* 0x000fda0003f0f008 */
[----:B------:R-:W-:Y:S05]  /*3620*/  @!P0 BRA `(.L_x_41) ;  /* 0x0000000000408947 */ /* 0x000fea0003800000 */
[----:B--2---:R-:W-:Y:S01]  /*3630*/  MOV R0, 0x0 ;  /* 0x0000000000007802 */ /* 0x004fe20000000f00 */
[----:B------:R-:W-:Y:S01]  /*3640*/  ULDC.64 UR4, c[0x4][0x70] ;  /* 0x01001c0000047ab9 */ /* 0x000fe20000000a00 */
[----:B------:R-:W-:Y:S01]  /*3650*/  ULDC.64 UR6, c[0x4][0x78] ;  /* 0x01001e0000067ab9 */ /* 0x000fe20000000a00 */
[----:B------:R-:W-:Y:S01]  /*3660*/  IMAD.U32 R4, RZ, RZ, UR4 ;  /* 0x00000004ff047e24 */ /* 0x000fe2000f8e00ff */
[----:B------:R2:W3:Y:S01]  /*3670*/  LDC.64 R14, c[0x4][R0] ;  /* 0x01000000000e7b82 */ /* 0x0004e20000000a00 */
[----:B------:R-:W-:Y:S01]  /*3680*/  MOV R5, UR5 ;  /* 0x0000000500057c02 */ /* 0x000fe20008000f00 */
[----:B------:R-:W-:Y:S01]  /*3690*/  ULDC.64 UR4, c[0x4][0x10] ;  /* 0x0100040000047ab9 */ /* 0x000fe20000000a00 */
[----:B------:R-:W-:Y:S01]  /*36a0*/  IMAD.U32 R6, RZ, RZ, UR6 ;  /* 0x00000006ff067e24 */ /* 0x000fe2000f8e00ff */
[----:B------:R-:W-:Y:S01]  /*36b0*/  MOV R13, RZ ;  /* 0x000000ff000d7202 */ /* 0x000fe20000000f00 */
[----:B------:R-:W-:Y:S02]  /*36c0*/  IMAD.U32 R7, RZ, RZ, UR7 ;  /* 0x00000007ff077e24 */ /* 0x000fe4000f8e00ff */
[----:B------:R-:W-:-:S02]  /*36d0*/  IMAD.U32 R10, RZ, RZ, UR4 ;  /* 0x00000004ff0a7e24 */ /* 0x000fc4000f8e00ff */
[----:B------:R-:W-:Y:S02]  /*36e0*/  IMAD.U32 R11, RZ, RZ, UR5 ;  /* 0x00000005ff0b7e24 */ /* 0x000fe4000f8e00ff */
[----:B------:R-:W-:Y:S02]  /*36f0*/  IMAD.MOV.U32 R8, RZ, RZ, 0x70 ;  /* 0x00000070ff087424 */ /* 0x000fe400078e00ff */
[----:B--2---:R-:W-:-:S07]  /*3700*/  IMAD.MOV.U32 R12, RZ, RZ, 0x1 ;  /* 0x00000001ff0c7424 */ /* 0x004fce00078e00ff */
[----:B------:R-:W-:-:S07]  /*3710*/  LEPC R20, `(.L_x_41) ;  /* 0x000000001014794e */ /* 0x000fce0000000000 */
[----:B-1-3-5:R-:W-:Y:S05]  /*3720*/  CALL.ABS.NOINC R14 ;  /* 0x000000000e007343 */ /* 0x02afea0003c00000 */
.L_x_41:
[----:B------:R-:W3:Y:S02]  /*3730*/  LDC.64 R8, c[0x0][0x590] ;  /* 0x00016400ff087b82 */ /* 0x000ee40000000a00 */
[----:B---3--:R-:W-:-:S04]  /*3740*/  ISETP.NE.U32.AND P0, PT, R8, RZ, PT ;  /* 0x000000ff0800720c */ /* 0x008fc80003f05070 */
[----:B------:R-:W-:-:S13]  /*3750*/  ISETP.NE.AND.EX P0, PT, R9, RZ, PT, P0 ;  /* 0x000000ff0900720c */ /* 0x000fda0003f05300 */
[----:B------:R-:W-:Y:S05]  /*3760*/  @!P0 BRA `(.L_x_42) ;  /* 0x0000000000348947 */ /* 0x000fea0003800000 */
[----:B------:R-:W-:Y:S02]  /*3770*/  ULDC.64 UR4, c[0x0][0x588] ;  /* 0x0001620000047ab9 */ /* 0x000fe40000000a00 */
[----:B------:R-:W-:-:S04]  /*3780*/  ISETP.NE.U32.AND P1, PT, RZ, UR4, PT ;  /* 0x00000004ff007c0c */ /* 0x000fc8000bf25070 */
[----:B------:R-:W-:-:S13]  /*3790*/  ISETP.NE.AND.EX P1, PT, RZ, UR5, PT, P1 ;  /* 0x00000005ff007c0c */ /* 0x000fda000bf25310 */
[----:B------:R-:W-:Y:S05]  /*37a0*/  @!P1 BRA `(.L_x_43) ;  /* 0x0000000000189947 */ /* 0x000fea0003800000 */
[----:B------:R-:W3:Y:S01]  /*37b0*/  LDC.64 R4, c[0x0][0x588] ;  /* 0x00016200ff047b82 */ /* 0x000ee20000000a00 */
[----:B------:R-:W-:-:S04]  /*37c0*/  IMAD R3, R8, UR47, RZ ;  /* 0x0000002f08037c24 */ /* 0x000fc8000f8e02ff */
[----:B---3--:R-:W-:-:S05]  /*37d0*/  IMAD.WIDE R4, R3, 0x4, R4 ;  /* 0x0000000403047825 */ /* 0x008fca00078e0204 */
[----:B-----5:R3:W5:Y:S01]  /*37e0*/  LDG.E R90, desc[UR42][R4.64] ;  /* 0x0000002a045a7981 */ /* 0x020762000c1e1900 */
[----:B------:R-:W-:Y:S01]  /*37f0*/  IMAD.MOV.U32 R88, RZ, RZ, 0x1 ;  /* 0x00000001ff587424 */ /* 0x000fe200078e00ff */
[----:B------:R-:W-:Y:S06]  /*3800*/  BRA `(.L_x_42) ;  /* 0x00000000000c7947 */ /* 0x000fec0003800000 */
.L_x_43:
[----:B------:R-:W-:Y:S01]  /*3810*/  ULDC UR4, c[0x0][0x580] ;  /* 0x0001600000047ab9 */ /* 0x000fe20000000800 */
[----:B------:R-:W-:Y:S02]  /*3820*/  IMAD.MOV.U32 R88, RZ, RZ, 0x1 ;  /* 0x00000001ff587424 */ /* 0x000fe400078e00ff */
[----:B-----5:R-:W-:-:S07]  /*3830*/  IMAD.U32 R90, RZ, RZ, UR4 ;  /* 0x00000004ff5a7e24 */ /* 0x020fce000f8e00ff */
.L_x_42:
[----:B------:R-:W4:Y:S02]  /*3840*/  LDC.64 R6, c[0x0][0x5b0] ;  /* 0x00016c00ff067b82 */ /* 0x000f240000000a00 */
[----:B----4-:R-:W-:-:S04]  /*3850*/  ISETP.NE.U32.AND P1, PT, R6, RZ, PT ;  /* 0x000000ff0600720c */ /* 0x010fc80003f25070 */
[----:B------:R-:W-:-:S13]  /*3860*/  ISETP.NE.AND.EX P1, PT, R7, RZ, PT, P1 ;  /* 0x000000ff0700720c */ /* 0x000fda0003f25310 */
[----:B------:R-:W-:Y:S05]  /*3870*/  @!P1 BRA `(.L_x_44) ;  /* 0x00000000002c9947 */ /* 0x000fea0003800000 */
[----:B------:R-:W-:Y:S02]  /*3880*/  ULDC.64 UR4, c[0x0][0x5a8] ;  /* 0x00016a0000047ab9 */ /* 0x000fe40000000a00 */
[----:B------:R-:W-:-:S04]  /*3890*/  ISETP.NE.U32.AND P1, PT, RZ, UR4, PT ;  /* 0x00000004ff007c0c */ /* 0x000fc8000bf25070 */
[----:B------:R-:W-:-:S13]  /*38a0*/  ISETP.NE.AND.EX P1, PT, RZ, UR5, PT, P1 ;  /* 0x00000005ff007c0c */ /* 0x000fda000bf25310 */
[----:B------:R-:W-:Y:S05]  /*38b0*/  @!P1 BRA `(.L_x_45) ;  /* 0x0000000000149947 */ /* 0x000fea0003800000 */
[----:B---3--:R-:W3:Y:S01]  /*38c0*/  LDC.64 R4, c[0x0][0x5a8] ;  /* 0x00016a00ff047b82 */ /* 0x008ee20000000a00 */
[----:B------:R-:W-:-:S04]  /*38d0*/  IMAD R3, R6, UR47, RZ ;  /* 0x0000002f06037c24 */ /* 0x000fc8000f8e02ff */
[----:B---3--:R-:W-:-:S05]  /*38e0*/  IMAD.WIDE R4, R3, 0x4, R4 ;  /* 0x0000000403047825 */ /* 0x008fca00078e0204 */
[----:B-1---5:R4:W5:Y:S01]  /*38f0*/  LDG.E R91, desc[UR42][R4.64] ;  /* 0x0000002a045b7981 */ /* 0x022962000c1e1900 */
[----:B------:R-:W-:Y:S05]  /*3900*/  BRA `(.L_x_44) ;  /* 0x0000000000087947 */ /* 0x000fea0003800000 */
.L_x_45:
[----:B------:R-:W-:Y:S02]  /*3910*/  ULDC UR4, c[0x0][0x5a0] ;  /* 0x0001680000047ab9 */ /* 0x000fe40000000800 */
[----:B-1---5:R-:W-:-:S07]  /*3920*/  IMAD.U32 R91, RZ, RZ, UR4 ;  /* 0x00000004ff5b7e24 */ /* 0x022fce000f8e00ff */
.L_x_44:
[----:B------:R-:W-:Y:S01]  /*3930*/  ULDC.64 UR4, c[0x0][0x588] ;  /* 0x0001620000047ab9 */ /* 0x000fe20000000a00 */
[----:B------:R-:W-:Y:S01]  /*3940*/  ISETP.NE.U32.AND P1, PT, R8, RZ, PT ;  /* 0x000000ff0800720c */ /* 0x000fe20003f25070 */
[----:B------:R-:W-:Y:S02]  /*3950*/  UISETP.NE.U32.AND UP0, UPT, UR4, URZ, UPT ;  /* 0x0000003f0400728c */ /* 0x000fe4000bf05070 */
[----:B------:R-:W-:Y:S01]  /*3960*/  ISETP.NE.U32.AND P2, PT, RZ, UR4, PT ;  /* 0x00000004ff007c0c */ /* 0x000fe2000bf45070 */
[----:B------:R-:W-:Y:S01]  /*3970*/  IMAD.MOV.U32 R3, RZ, RZ, 0x1 ;  /* 0x00000001ff037424 */ /* 0x000fe200078e00ff */
[----:B------:R-:W-:Y:S01]  /*3980*/  ISETP.NE.AND.EX P4, PT, R9, RZ, PT, P1 ;  /* 0x000000ff0900720c */ /* 0x000fe20003f85310 */
[----:B------:R-:W-:Y:S02]  /*3990*/  UISETP.NE.AND.EX UP0, UPT, UR5, URZ, UPT, UP0 ;  /* 0x0000003f0500728c */ /* 0x000fe4000bf05300 */
[----:B------:R-:W-:Y:S01]  /*39a0*/  ISETP.NE.AND.EX P2, PT, RZ, UR5, PT, P2 ;  /* 0x00000005ff007c0c */ /* 0x000fe2000bf45320 */
[----:B--2---:R-:W-:-:S03]  /*39b0*/  IMAD.MOV.U32 R0, RZ, RZ, 0x1 ;  /* 0x00000001ff007424 */ /* 0x004fc600078e00ff */
[----:B------:R-:W-:-:S04]  /*39c0*/  PLOP3.LUT P3, PT, PT, PT, UP0, 0x80, 0x0 ;  /* 0x000000000000781c */ /* 0x000fc80003f6f008 */
[----:B------:R-:W-:-:S05]  /*39d0*/  PLOP3.LUT P1, PT, P3, PT, PT, 0x8, 0x0 ;  /* 0x000000000000781c */ /* 0x000fca0001f2e170 */
[----:B------:R-:W-:Y:S08]  /*39e0*/  @P2 BRA P4, `(.L_x_46) ;  /* 0x0000000000282947 */ /* 0x000ff00002000000 */
[----:B------:R-:W-:Y:S04]  /*39f0*/  BSSY B0, `(.L_x_47) ;  /* 0x0000008000007945 */ /* 0x000fe80003800000 */
[----:B------:R-:W-:Y:S05]  /*3a00*/  @!P0 BRA `(.L_x_48) ;  /* 0x0000000000148947 */ /* 0x000fea0003800000 */
[----:B------:R-:W-:Y:S02]  /*3a10*/  LOP3.LUT P3, RZ, R88, 0xff, RZ, 0xc0, !PT ;  /* 0x000000ff58ff7812 */ /* 0x000fe4000786c0ff */
[----:B------:R-:W-:-:S11]  /*3a20*/  PLOP3.LUT P2, PT, P1, PT, PT, 0x80, 0x0 ;  /* 0x000000000000781c */ /* 0x000fd60000f4f070 */
[----:B------:R-:W-:Y:S05]  /*3a30*/  @!P3 BRA `(.L_x_49) ;  /* 0x00000000000cb947 */ /* 0x000fea0003800000 */
[----:B-----5:R-:W-:Y:S01]  /*3a40*/  FSETP.EQ.AND P2, PT, R90, RZ, PT ;  /* 0x000000ff5a00720b */ /* 0x020fe20003f42000 */
[----:B------:R-:W-:-:S12]  /*3a50*/  BRA `(.L_x_49) ;  /* 0x0000000000047947 */ /* 0x000fd80003800000 */
.L_x_48:
[----:B-----5:R-:W-:-:S13]  /*3a60*/  FSETP.EQ.AND P2, PT, R90, RZ, PT ;  /* 0x000000ff5a00720b */ /* 0x020fda0003f42000 */
.L_x_49:
[----:B------:R-:W-:Y:S05]  /*3a70*/  BSYNC B0 ;  /* 0x0000000000007941 */ /* 0x000fea0003800000 */
.L_x_47:
[----:B------:R-:W-:-:S07]  /*3a80*/  SEL R3, RZ, 0x1, P2 ;  /* 0x00000001ff037807 */ /* 0x000fce0001000000 */
.L_x_46:
[----:B------:R-:W-:Y:S04]  /*3a90*/  BSSY B0, `(.L_x_50) ;  /* 0x0000007000007945 */ /* 0x000fe80003800000 */
[----:B------:R-:W-:Y:S05]  /*3aa0*/  @!P0 BRA `(.L_x_51) ;  /* 0x0000000000108947 */ /* 0x000fea0003800000 */
[----:B------:R-:W-:-:S13]  /*3ab0*/  LOP3.LUT P0, RZ, R88, 0xff, RZ, 0xc0, !PT ;  /* 0x000000ff58ff7812 */ /* 0x000fda000780c0ff */
[----:B------:R-:W-:Y:S05]  /*3ac0*/  @!P0 BRA `(.L_x_52) ;  /* 0x00000000000c8947 */ /* 0x000fea0003800000 */
[----:B-----5:R-:W-:Y:S01]  /*3ad0*/  FSETP.EQ.AND P1, PT, R90, RZ, PT ;  /* 0x000000ff5a00720b */ /* 0x020fe20003f22000 */
[----:B------:R-:W-:-:S12]  /*3ae0*/  BRA `(.L_x_52) ;  /* 0x0000000000047947 */ /* 0x000fd80003800000 */
.L_x_51:
[----:B-----5:R-:W-:-:S13]  /*3af0*/  FSETP.EQ.AND P1, PT, R90, RZ, PT ;  /* 0x000000ff5a00720b */ /* 0x020fda0003f22000 */
.L_x_52:
[----:B------:R-:W-:Y:S05]  /*3b00*/  BSYNC B0 ;  /* 0x0000000000007941 */ /* 0x000fea0003800000 */
.L_x_50:
[----:B------:R-:W-:Y:S01]  /*3b10*/  PRMT R3, R3, 0x9910, RZ ;  /* 0x0000991003037816 */ /* 0x000fe200000000ff */
[----:B------:R-:W-:Y:S01]  /*3b20*/  BSSY B0, `(.L_x_53) ;  /* 0x0000043000007945 */ /* 0x000fe20003800000 */
[----:B------:R-:W-:Y:S02]  /*3b30*/  MOV R6, RZ ;  /* 0x000000ff00067202 */ /* 0x000fe40000000f00 */
[----:B---34-:R-:W-:Y:S02]  /*3b40*/  CS2R R4, SRZ ;  /* 0x0000000000047805 */ /* 0x018fe4000001ff00 */
[----:B------:R-:W-:Y:S01]  /*3b50*/  ISETP.NE.AND P0, PT, R3, RZ, PT ;  /* 0x000000ff0300720c */ /* 0x000fe20003f05270 */
[----:B------:R-:W-:-:S12]  /*3b60*/  IMAD.MOV.U32 R3, RZ, RZ, RZ ;  /* 0x000000ffff037224 */ /* 0x000fd800078e00ff */
[----:B------:R-:W-:Y:S05]  /*3b70*/  @!P0 BRA `(.L_x_54) ;  /* 0x0000000000f48947 */ /* 0x000fea0003800000 */
[----:B------:R-:W-:-:S13]  /*3b80*/  ISETP.NE.AND P3, PT, R89, 0x3, PT ;  /* 0x000000035900780c */ /* 0x000fda0003f65270 */
[----:B------:R-:W-:Y:S05]  /*3b90*/  @!P3 BRA `(.L_x_55) ;  /* 0x000000000004b947 */ /* 0x000fea0003800000 */
[----:B------:R-:W-:Y:S01]  /*3ba0*/  BPT.TRAP 0x1 ;  /* 0x000000040000795c */ /* 0x000fe20000300000 */
.L_x_55:
[----:B------:R-:W-:Y:S01]  /*3bb0*/  LEA R14, R93, UR51, 0x3 ;  /* 0x000000335d0e7c11 */ /* 0x000fe2000f8e18ff */
[----:B------:R-:W-:Y:S01]  /*3bc0*/  BSSY B1, `(.L_x_56) ;  /* 0x0000006000017945 */ /* 0x000fe20003800000 */
[----:B------:R-:W-:Y:S01]  /*3bd0*/  SHF.L.U32 R3, R92, 0x1f, RZ ;  /* 0x0000001f5c037819 */ /* 0x000fe200000006ff */
[----:B------:R-:W-:Y:S02]  /*3be0*/  IMAD.MOV.U32 R6, RZ, RZ, RZ ;  /* 0x000000ffff067224 */ /* 0x000fe400078e00ff */
[----:B------:R-:W-:Y:S01]  /*3bf0*/  IMAD.MOV.U32 R5, RZ, RZ, RZ ;  /* 0x000000ffff057224 */ /* 0x000fe200078e00ff */
[----:B------:R-:W2:Y:S02]  /*3c00*/  SYNCS.PHASECHK.TRANS64.TRYWAIT P2, [R14+URZ+0xc0], R3 ;  /* 0x0000c0030e0075a7 */ /* 0x000ea4000804017f */
[----:B--2---:R-:W-:Y:S05]  /*3c10*/  @!P2 BRA `(.L_x_57) ;  /* 0x000000580004a947 */ /* 0x004fea0003800000 */
.L_x_180:
[----:B------:R-:W-:Y:S05]  /*3c20*/  BSYNC B1 ;  /* 0x0000000000017941 */ /* 0x000fea0003800000 */
.L_x_56:
[----:B------:R-:W-:Y:S01]  /*3c30*/  BSSY B1, `(.L_x_58) ;  /* 0x0000020000017945 */ /* 0x000fe20003800000 */
[----:B------:R-:W-:Y:S02]  /*3c40*/  IMAD.MOV.U32 R4, RZ, RZ, RZ ;  /* 0x000000ffff047224 */ /* 0x000fe400078e00ff */
[----:B--2---:R-:W-:Y:S01]  /*3c50*/  IMAD.MOV.U32 R3, RZ, RZ, RZ ;  /* 0x000000ffff037224 */ /* 0x004fe200078e00ff */
[----:B------:R-:W-:Y:S06]  /*3c60*/  @P1 BRA `(.L_x_59) ;  /* 0x0000000000701947 */ /* 0x000fec0003800000 */
[C---:B------:R-:W-:Y:S01]  /*3c70*/  IMAD.SHL.U32 R3, R18.reuse, 0x10, RZ ;  /* 0x0000001012037824 */ /* 0x040fe200078e00ff */
[C---:B------:R-:W-:Y:S01]  /*3c80*/  SHF.L.U32 R4, R18.reuse, 0x1, RZ ;  /* 0x0000000112047819 */ /* 0x040fe200000006ff */
[----:B------:R-:W-:-:S03]  /*3c90*/  IMAD.SHL.U32 R6, R18, 0x8, RZ ;  /* 0x0000000812067824 */ /* 0x000fc600078e00ff */
[----:B------:R-:W-:Y:S02]  /*3ca0*/  LOP3.LUT R3, R3, 0xe00, RZ, 0xc0, !PT ;  /* 0x00000e0003037812 */ /* 0x000fe400078ec0ff */
[----:B------:R-:W-:Y:S02]  /*3cb0*/  LOP3.LUT R5, R6, 0x80, RZ, 0xc0, !PT ;  /* 0x0000008006057812 */ /* 0x000fe400078ec0ff */
[----:B------:R-:W-:Y:S02]  /*3cc0*/  LOP3.LUT R3, R3, 0x6, R4, 0xf8, !PT ;  /* 0x0000000603037812 */ /* 0x000fe400078ef804 */
[----:B------:R-:W-:Y:S02]  /*3cd0*/  LOP3.LUT R4, R5, 0x10, R18, 0xf8, !PT ;  /* 0x0000001005047812 */ /* 0x000fe400078ef812 */
[----:B------:R-:W-:Y:S02]  /*3ce0*/  LOP3.LUT R3, R3, 0x60, R6, 0xf8, !PT ;  /* 0x0000006003037812 */ /* 0x000fe400078ef806 */
[----:B------:R-:W-:-:S02]  /*3cf0*/  SHF.R.U32.HI R5, RZ, 0x4, R18 ;  /* 0x00000004ff057819 */ /* 0x000fc40000011612 */
[----:B------:R-:W-:Y:S02]  /*3d00*/  LOP3.LUT R4, R3, R4, RZ, 0xfc, !PT ;  /* 0x0000000403047212 */ /* 0x000fe400078efcff */
[----:B------:R-:W-:-:S03]  /*3d10*/  LOP3.LUT P2, RZ, R5, 0x1, RZ, 0xc0, !PT ;  /* 0x0000000105ff7812 */ /* 0x000fc6000784c0ff */
[----:B------:R-:W-:-:S04]  /*3d20*/  IMAD R4, R93, 0x1000, R4 ;  /* 0x000010005d047824 */ /* 0x000fc800078e0204 */
[----:B------:R-:W-:Y:S01]  /*3d30*/  VIADD R3, R4, UR51 ;  /* 0x0000003304037c36 */ /* 0x000fe20008000000 */
[----:B------:R-:W-:Y:S03]  /*3d40*/  LDS.U16 R6, [R4+UR51+0x200] ;  /* 0x0002003304067984 */ /* 0x000fe60008000400 */
[C---:B------:R-:W-:Y:S01]  /*3d50*/  VIADD R5, R3.reuse, 0x200 ;  /* 0x0000020003057836 */ /* 0x040fe20000000000 */
[----:B------:R-:W-:Y:S01]  /*3d60*/  LDS.U16 R8, [R4+UR51+0x208] ;  /* 0x0002083304087984 */ /* 0x000fe20008000400 */
[----:B------:R-:W-:Y:S02]  /*3d70*/  VIADD R7, R3, 0x210 ;  /* 0x0000021003077836 */ /* 0x000fe40000000000 */
[----:B------:R-:W-:Y:S01]  /*3d80*/  @P2 VIADD R7, R5, 0xfffffff0 ;  /* 0xfffffff005072836 */ /* 0x000fe20000000000 */
[----:B------:R-:W2:Y:S04]  /*3d90*/  LDS.U16 R3, [R4+UR51+0x300] ;  /* 0x0003003304037984 */ /* 0x000ea80008000400 */
[----:B------:R-:W3:Y:S04]  /*3da0*/  LDS.U16 R5, [R4+UR51+0x308] ;  /* 0x0003083304057984 */ /* 0x000ee80008000400 */
[----:B------:R-:W-:Y:S04]  /*3db0*/  LDS.U16 R9, [R7+0x100] ;  /* 0x0001000007097984 */ /* 0x000fe80000000400 */
[----:B------:R-:W4:Y:S04]  /*3dc0*/  LDS.U16 R10, [R7] ;  /* 0x00000000070a7984 */ /* 0x000f280000000400 */
[----:B------:R-:W-:Y:S04]  /*3dd0*/  LDS.U16 R11, [R7+0x108] ;  /* 0x00010800070b7984 */ /* 0x000fe80000000400 */
[----:B------:R-:W1:Y:S01]  /*3de0*/  LDS.U16 R12, [R7+0x8] ;  /* 0x00000800070c7984 */ /* 0x000e620000000400 */
[----:B--2---:R-:W-:-:S02]  /*3df0*/  PRMT R3, R6, 0x5410, R3 ;  /* 0x0000541006037816 */ /* 0x004fc40000000003 */
[----:B---3--:R-:W-:Y:S02]  /*3e00*/  PRMT R4, R8, 0x5410, R5 ;  /* 0x0000541008047816 */ /* 0x008fe40000000005 */
[----:B----4-:R-:W-:Y:S02]  /*3e10*/  PRMT R5, R10, 0x5410, R9 ;  /* 0x000054100a057816 */ /* 0x010fe40000000009 */
[----:B-1----:R-:W-:-:S07]  /*3e20*/  PRMT R6, R12, 0x5410, R11 ;  /* 0x000054100c067816 */ /* 0x002fce000000000b */
.L_x_59:
[----:B------:R-:W-:Y:S05]  /*3e30*/  BSYNC B1 ;  /* 0x0000000000017941 */ /* 0x000fea0003800000 */
.L_x_58:
[----:B------:R-:W-:Y:S01]  /*3e40*/  @!PT LDS RZ, [RZ] ;  /* 0x00000000fffff984 */ /* 0x000fe20000000800 */
[----:B------:R-:W-:Y:S01]  /*3e50*/  @!PT LDS RZ, [RZ] ;  /* 0x00000000fffff984 */ /* 0x000fe20000000800 */
[----:B------:R-:W-:Y:S01]  /*3e60*/  @!PT LDS RZ, [RZ] ;  /* 0x00000000fffff984 */ /* 0x000fe20000000800 */
[----:B------:R-:W-:Y:S01]  /*3e70*/  @!PT LDS RZ, [RZ] ;  /* 0x00000000fffff984 */ /* 0x000fe20000000800 */
[----:B------:R2:W-:Y:S06]  /*3e80*/  MEMBAR.ALL.CTA ;  /* 0x0000000000007992 */ /* 0x0005ec0000008000 */
[----:B--2---:R-:W2:Y:S01]  /*3e90*/  FENCE.VIEW.ASYNC.S ;  /* 0x00000000000073c6 */ /* 0x004ea20000000000 */
[----:B------:R-:W-:Y:S05]  /*3ea0*/  @!P3 BRA `(.L_x_60) ;  /* 0x000000000004b947 */ /* 0x000fea0003800000 */
[----:B------:R-:W-:Y:S01]  /*3eb0*/  BPT.TRAP 0x1 ;  /* 0x000000040000795c */ /* 0x000fe20000300000 */
.L_x_60:
[----:B------:R-:W3:Y:S01]  /*3ec0*/  S2R R8, SR_CgaCtaId ;  /* 0x0000000000087919 */ /* 0x000ee20000008800 */
[----:B------:R-:W-:Y:S01]  /*3ed0*/  IADD3 R7, R14, 0xe0, RZ ;  /* 0x000000e00e077810 */ /* 0x000fe20007ffe0ff */
[----:B------:R-:W-:-:S05]  /*3ee0*/  VIADD R93, R93, 0x1 ;  /* 0x000000015d5d7836 */ /* 0x000fca0000000000 */
[----:B------:R-:W-:-:S04]  /*3ef0*/  ISETP.NE.AND P2, PT, R93, 0x4, PT ;  /* 0x000000045d00780c */ /* 0x000fc80003f45270 */
[----:B------:R-:W-:Y:S02]  /*3f00*/  SEL R93, R93, RZ, P2 ;  /* 0x000000ff5d5d7207 */ /* 0x000fe40001000000 */
[----:B---3--:R-:W-:-:S04]  /*3f10*/  PRMT R7, R8, 0x654, R7 ;  /* 0x0000065408077816 */ /* 0x008fc80000000007 */
[----:B--2---:R2:W-:Y:S02]  /*3f20*/  SYNCS.ARRIVE.TRANS64.RED.A1T0 RZ, [R7+URZ], RZ ;  /* 0x000000ff07ff79a7 */ /* 0x0045e4000810043f */
[----:B--2---:R-:W-:-:S04]  /*3f30*/  SEL R7, RZ, 0x1, P2 ;  /* 0x00000001ff077807 */ /* 0x004fc80001000000 */
[----:B------:R-:W-:-:S07]  /*3f40*/  LOP3.LUT R92, R92, R7, RZ, 0x3c, !PT ;  /* 0x000000075c5c7212 */ /* 0x000fce00078e3cff */
.L_x_54:
[----:B------:R-:W-:Y:S05]  /*3f50*/  BSYNC B0 ;  /* 0x0000000000007941 */ /* 0x000fea0003800000 */
.L_x_53:
[----:B------:R-:W-:Y:S01]  /*3f60*/  F2FP.F16.E4M3.UNPACK_B R7, R3 ;  /* 0x00000003ff07723e */ /* 0x000fe200020006ff */
[C---:B-----5:R-:W-:Y:S01]  /*3f70*/  FMUL R157, R91.reuse, R157 ;  /* 0x0000009d5b9d7220 */ /* 0x060fe20000400000 */
[----:B------:R-:W-:Y:S01]  /*3f80*/  F2FP.F16.E4M3.UNPACK_B R8, R3.H1 ;  /* 0x00000003ff08723e */ /* 0x000fe200030006ff */
[C---:B------:R-:W-:Y:S01]  /*3f90*/  FMUL R13, R91.reuse, R156 ;  /* 0x0000009c5b0d7220 */ /* 0x040fe20000400000 */
[----:B------:R-:W-:Y:S01]  /*3fa0*/  SHF.R.U32.HI R10, RZ, 0x4, R18 ;  /* 0x00000004ff0a7819 */ /* 0x000fe20000011612 */
[--C-:B------:R-:W-:Y:S02]  /*3fb0*/  HADD2.F32 R9, -RZ, R7.reuse.H0_H0 ;  /* 0x20000007ff097230 */ /* 0x100fe40000004100 */
[----:B------:R-:W-:Y:S01]  /*3fc0*/  FMUL R154, R91, R154 ;  /* 0x0000009a5b9a7220 */ /* 0x000fe20000400000 */
[----:B------:R-:W-:Y:S01]  /*3fd0*/  HADD2.F32 R7, -RZ, R7.H1_H1 ;  /* 0x30000007ff077230 */ /* 0x000fe20000004100 */
[----:B------:R-:W-:Y:S01]  /*3fe0*/  LOP3.LUT P3, RZ, R10, 0x1, RZ, 0xc0, !PT ;  /* 0x000000010aff7812 */ /* 0x000fe2000786c0ff */
[----:B------:R-:W-:-:S02]  /*3ff0*/  HADD2.F32 R11, -RZ, R8.H1_H1 ;  /* 0x30000008ff0b7230 */ /* 0x000fc40000004100 */
[C---:B------:R-:W-:Y:S01]  /*4000*/  FFMA R157, R90.reuse, R9, R157 ;  /* 0x000000095a9d7223 */ /* 0x040fe2000000009d */
[----:B------:R-:W-:Y:S02]  /*4010*/  HADD2.F32 R9, -RZ, R8.H0_H0 ;  /* 0x20000008ff097230 */ /* 0x000fe40000004100 */
[C---:B------:R-:W-:Y:S01]  /*4020*/  FMUL R10, R91.reuse, R155 ;  /* 0x0000009b5b0a7220 */ /* 0x040fe20000400000 */
[-C--:B------:R-:W-:Y:S01]  /*4030*/  F2FP.F16.E4M3.UNPACK_B R8, R4.reuse ;  /* 0x00000004ff08723e */ /* 0x080fe200020006ff */
[C---:B------:R-:W-:Y:S01]  /*4040*/  FFMA R12, R90.reuse, R7, R13 ;  /* 0x000000075a0c7223 */ /* 0x040fe2000000000d */
[----:B------:R-:W-:Y:S01]  /*4050*/  F2FP.F16.E4M3.UNPACK_B R7, R4.H1 ;  /* 0x00000004ff07723e */ /* 0x000fe200030006ff */
[C---:B------:R-:W-:Y:S01]  /*4060*/  FFMA R14, R90.reuse, R9, R10 ;  /* 0x000000095a0e7223 */ /* 0x040fe2000000000a */
[----:B------:R-:W-:Y:S01]  /*4070*/  FFMA R15, R90, R11, R154 ;  /* 0x0000000b5a0f7223 */ /* 0x000fe2000000009a */
[--C-:B------:R-:W-:Y:S02]  /*4080*/  HADD2.F32 R9, -RZ, R8.reuse.H0_H0 ;  /* 0x20000008ff097230 */ /* 0x100fe40000004100 */
[----:B------:R-:W-:Y:S01]  /*4090*/  FMUL R153, R91, R153 ;  /* 0x000000995b997220 */ /* 0x000fe20000400000 */
[----:B------:R-:W-:-:S02]  /*40a0*/  HADD2.F32 R11, -RZ, R8.H1_H1 ;  /* 0x30000008ff0b7230 */ /* 0x000fc40000004100 */
[C---:B------:R-:W-:Y:S01]  /*40b0*/  FMUL R152, R91.reuse, R152 ;  /* 0x000000985b987220 */ /* 0x040fe20000400000 */
[--C-:B------:R-:W-:Y:S01]  /*40c0*/  HADD2.F32 R13, -RZ, R7.reuse.H0_H0 ;  /* 0x20000007ff0d7230 */ /* 0x100fe20000004100 */
[----:B------:R-:W-:Y:S01]  /*40d0*/  F2FP.F16.E4M3.UNPACK_B R8, R5 ;  /* 0x00000005ff08723e */ /* 0x000fe200020006ff */
[C---:B------:R-:W-:Y:S01]  /*40e0*/  FMUL R10, R91.reuse, R151 ;  /* 0x000000975b0a7220 */ /* 0x040fe20000400000 */
[C---:B------:R-:W-:Y:S01]  /*40f0*/  FFMA R153, R90.reuse, R9, R153 ;  /* 0x000000095a997223 */ /* 0x040fe20000000099 */
[C---:B------:R-:W-:Y:S01]  /*4100*/  FFMA R152, R90.reuse, R11, R152 ;  /* 0x0000000b5a987223 */ /* 0x040fe20000000098 */
[----:B------:R-:W-:Y:S02]  /*4110*/  HADD2.F32 R7, -RZ, R7.H1_H1 ;  /* 0x30000007ff077230 */ /* 0x000fe40000004100 */
[C---:B------:R-:W-:Y:S01]  /*4120*/  FFMA R20, R90.reuse, R13, R10 ;  /* 0x0000000d5a147223 */ /* 0x040fe2000000000a */
[--C-:B------:R-:W-:Y:S02]  /*4130*/  HADD2.F32 R9, -RZ, R8.reuse.H0_H0 ;  /* 0x20000008ff097230 */ /* 0x100fe40000004100 */
[C---:B------:R-:W-:Y:S01]  /*4140*/  FMUL R13, R91.reuse, R150 ;  /* 0x000000965b0d7220 */ /* 0x040fe20000400000 */
[----:B------:R-:W-:Y:S01]  /*4150*/  HADD2.F32 R11, -RZ, R8.H1_H1 ;  /* 0x30000008ff0b7230 */ /* 0x000fe20000004100 */
[----:B------:R-:W-:Y:S01]  /*4160*/  F2FP.F16.E4M3.UNPACK_B R8, R5.H1 ;  /* 0x00000005ff08723e */ /* 0x000fe200030006ff */
[C---:B------:R-:W-:Y:S01]  /*4170*/  FMUL R24, R91.reuse, R143 ;  /* 0x0000008f5b187220 */ /* 0x040fe20000400000 */
[----:B------:R-:W-:Y:S01]  /*4180*/  FFMA R21, R90, R7, R13 ;  /* 0x000000075a157223 */ /* 0x000fe2000000000d */
[----:B------:R-:W-:Y:S01]  /*4190*/  FMUL R146, R91, R146 ;  /* 0x000000925b927220 */ /* 0x000fe20000400000 */
[----:B------:R-:W-:Y:S01]  /*41a0*/  F2FP.F16.E4M3.UNPACK_B R10, R6 ;  /* 0x00000006ff0a723e */ /* 0x000fe200020006ff */
[----:B------:R-:W-:-:S02]  /*41b0*/  HADD2.F32 R7, -RZ, R8.H0_H0 ;  /* 0x20000008ff077230 */ /* 0x000fc40000004100 */
[C---:B------:R-:W-:Y:S01]  /*41c0*/  FMUL R149, R91.reuse, R149 ;  /* 0x000000955b957220 */ /* 0x040fe20000400000 */
[C---:B------:R-:W-:Y:S01]  /*41d0*/  FFMA R24, R90.reuse, R9, R24 ;  /* 0x000000095a187223 */ /* 0x040fe20000000018 */
[C---:B------:R-:W-:Y:S01]  /*41e0*/  FFMA R25, R90.reuse, R11, R146 ;  /* 0x0000000b5a197223 */ /* 0x040fe20000000092 */
[----:B------:R-:W-:Y:S02]  /*41f0*/  HADD2.F32 R9, -RZ, R8.H1_H1 ;  /* 0x30000008ff097230 */ /* 0x000fe40000004100 */
[C---:B------:R-:W-:Y:S01]  /*4200*/  FFMA R149, R90.reuse, R7, R149 ;  /* 0x000000075a957223 */ /* 0x040fe20000000095 */
[--C-:B------:R-:W-:Y:S02]  /*4210*/  HADD2.F32 R11, -RZ, R10.reuse.H0_H0 ;  /* 0x2000000aff0b7230 */ /* 0x100fe40000004100 */
[C---:B------:R-:W-:Y:S01]  /*4220*/  FMUL R144, R91.reuse, R144 ;  /* 0x000000905b907220 */ /* 0x040fe20000400000 */
[----:B------:R-:W-:Y:S02]  /*4230*/  HADD2.F32 R13, -RZ, R10.H1_H1 ;  /* 0x3000000aff0d7230 */ /* 0x000fe40000004100 */
[----:B------:R-:W-:Y:S01]  /*4240*/  FMUL R10, R91, R145 ;  /* 0x000000915b0a7220 */ /* 0x000fe20000400000 */
[----:B------:R-:W-:Y:S01]  /*4250*/  F2FP.F16.E4M3.UNPACK_B R8, R6.H1 ;  /* 0x00000006ff08723e */ /* 0x000fe200030006ff */
[----:B------:R-:W-:Y:S01]  /*4260*/  FFMA R144, R90, R9, R144 ;  /* 0x000000095a907223 */ /* 0x000fe20000000090 */
[----:B------:R-:W-:Y:S01]  /*4270*/  LOP3.LUT R7, R18, 0xff, RZ, 0xc0, !PT ;  /* 0x000000ff12077812 */ /* 0x000fe200078ec0ff */
[----:B------:R-:W-:Y:S01]  /*4280*/  FFMA R10, R90, R11, R10 ;  /* 0x0000000b5a0a7223 */ /* 0x000fe2000000000a */
[----:B------:R-:W-:-:S02]  /*4290*/  IMAD.SHL.U32 R27, R18, 0x2, RZ ;  /* 0x00000002121b7824 */ /* 0x000fc400078e00ff */
[C---:B------:R-:W-:Y:S01]  /*42a0*/  FMUL R142, R91.reuse, R142 ;  /* 0x0000008e5b8e7220 */ /* 0x040fe20000400000 */
[--C-:B------:R-:W-:Y:S02]  /*42b0*/  HADD2.F32 R9, -RZ, R8.reuse.H0_H0 ;  /* 0x20000008ff097230 */ /* 0x100fe40000004100 */
[C---:B------:R-:W-:Y:S01]  /*42c0*/  FMUL R147, R91.reuse, R147 ;  /* 0x000000935b937220 */ /* 0x040fe20000400000 */
[----:B------:R-:W-:Y:S02]  /*42d0*/  HADD2.F32 R11, -RZ, R8.H1_H1 ;  /* 0x30000008ff0b7230 */ /* 0x000fe40000004100 */
[----:B------:R-:W-:Y:S01]  /*42e0*/  FMUL R148, R91, R148 ;  /* 0x000000945b947220 */ /* 0x000fe20000400000 */
[----:B------:R-:W-:Y:S02]  /*42f0*/  VIADD R7, R7, 0x1f ;  /* 0x0000001f07077836 */ /* 0x000fe40000000000 */
[----:B------:R-:W-:Y:S01]  /*4300*/  FFMA R9, R90, R9, R147 ;  /* 0x000000095a097223 */ /* 0x000fe20000000093 */
[----:B------:R-:W-:-:S02]  /*4310*/  IMAD.SHL.U32 R8, R18, 0x10, RZ ;  /* 0x0000001012087824 */ /* 0x000fc400078e00ff */
[C---:B------:R-:W-:Y:S01]  /*4320*/  FFMA R142, R90.reuse, R11, R142 ;  /* 0x0000000b5a8e7223 */ /* 0x040fe2000000008e */
[----:B------:R-:W-:Y:S01]  /*4330*/  FFMA R13, R90, R13, R148 ;  /* 0x0000000d5a0d7223 */ /* 0x000fe20000000094 */
[----:B------:R-:W-:Y:S01]  /*4340*/  ISETP.GT.U32.AND P2, PT, R7, 0x3e, PT ;  /* 0x0000003e0700780c */ /* 0x000fe20003f44070 */
[----:B------:R-:W-:Y:S01]  /*4350*/  IMAD.SHL.U32 R7, R18, 0x8, RZ ;  /* 0x0000000812077824 */ /* 0x000fe200078e00ff */
[----:B------:R-:W-:Y:S02]  /*4360*/  LOP3.LUT R8, R8, 0xe00, RZ, 0xc0, !PT ;  /* 0x00000e0008087812 */ /* 0x000fe400078ec0ff */
[----:B------:R-:W-:Y:S02]  /*4370*/  F2FP.SATFINITE.E4M3.F32.PACK_AB_MERGE_C R157, R12, R157, RZ ;  /* 0x0000009d0c9d723e */ /* 0x000fe400048070ff */
[----:B------:R-:W-:Y:S02]  /*4380*/  LOP3.LUT R8, R8, 0x6, R27, 0xf8, !PT ;  /* 0x0000000608087812 */ /* 0x000fe400078ef81b */
[----:B------:R-:W-:-:S02]  /*4390*/  LOP3.LUT R11, R7, 0x80, RZ, 0xc0, !PT ;  /* 0x00000080070b7812 */ /* 0x000fc400078ec0ff */
[----:B------:R-:W-:Y:S01]  /*43a0*/  LOP3.LUT R8, R8, 0x60, R7, 0xf8, !PT ;  /* 0x0000006008087812 */ /* 0x000fe200078ef807 */
[----:B------:R-:W-:Y:S01]  /*43b0*/  IMAD.MOV.U32 R7, RZ, RZ, 0x10 ;  /* 0x00000010ff077424 */ /* 0x000fe200078e00ff */
[----:B------:R-:W-:Y:S02]  /*43c0*/  LOP3.LUT R11, R11, 0x10, R18, 0xf8, !PT ;  /* 0x000000100b0b7812 */ /* 0x000fe400078ef812 */
[----:B------:R-:W-:Y:S02]  /*43d0*/  F2FP.SATFINITE.E4M3.F32.PACK_AB_MERGE_C R142, R142, R9, RZ ;  /* 0x000000098e8e723e */ /* 0x000fe400048070ff */
[----:B------:R-:W-:Y:S02]  /*43e0*/  F2FP.SATFINITE.E4M3.F32.PACK_AB_MERGE_C R15, R15, R14, RZ ;  /* 0x0000000e0f0f723e */ /* 0x000fe400048070ff */
[----:B------:R-:W-:Y:S02]  /*43f0*/  F2FP.SATFINITE.E4M3.F32.PACK_AB_MERGE_C R153, R152, R153, RZ ;  /* 0x000000999899723e */ /* 0x000fe400048070ff */
[----:B------:R-:W-:-:S02]  /*4400*/  F2FP.SATFINITE.E4M3.F32.PACK_AB_MERGE_C R21, R21, R20, RZ ;  /* 0x000000141515723e */ /* 0x000fc400048070ff */
[----:B------:R-:W-:Y:S02]  /*4410*/  F2FP.SATFINITE.E4M3.F32.PACK_AB_MERGE_C R24, R25, R24, RZ ;  /* 0x000000181918723e */ /* 0x000fe400048070ff */
[----:B------:R-:W-:Y:S02]  /*4420*/  F2FP.SATFINITE.E4M3.F32.PACK_AB_MERGE_C R144, R144, R149, RZ ;  /* 0x000000959090723e */ /* 0x000fe400048070ff */
[----:B------:R-:W-:Y:S02]  /*4430*/  F2FP.SATFINITE.E4M3.F32.PACK_AB_MERGE_C R12, R13, R10, RZ ;  /* 0x0000000a0d0c723e */ /* 0x000fe400048070ff */
[----:B------:R-:W-:Y:S02]  /*4440*/  LOP3.LUT R8, R8, R11, RZ, 0xfc, !PT ;  /* 0x0000000b08087212 */ /* 0x000fe400078efcff */
[----:B------:R-:W-:Y:S01]  /*4450*/  SEL R9, R7, 0xfffffff0, !P3 ;  /* 0xfffffff007097807 */ /* 0x000fe20005800000 */
[----:B------:R-:W-:Y:S06]  /*4460*/  @P2 BRA `(.L_x_61) ;  /* 0x0000000000042947 */ /* 0x000fec0003800000 */
[----:B------:R-:W-:-:S04]  /*4470*/  DEPBAR.LE SB0, 0x1 ;  /* 0x000080400000791a */ /* 0x000fc80000000000 */
.L_x_61:
[----:B------:R-:W-:Y:S05]  /*4480*/  WARPSYNC.ALL ;  /* 0x0000000000007948 */ /* 0x000fea0003800000 */
[----:B------:R-:W-:Y:S01]  /*4490*/  BAR.SYNC.DEFER_BLOCKING 0x1, 0x100 ;  /* 0x0044000000007b1d */ /* 0x000fe20000010000 */
[----:B------:R-:W-:-:S05]  /*44a0*/  IADD3 R10, R8, UR51, RZ ;  /* 0x00000033080a7c10 */ /* 0x000fca000fffe0ff */
[----:B------:R-:W-:Y:S01]  /*44b0*/  IMAD.IADD R7, R10, 0x1, R9 ;  /* 0x000000010a077824 */ /* 0x000fe200078e0209 */
[----:B------:R-:W-:Y:S01]  /*44c0*/  BSSY B0, `(.L_x_62) ;  /* 0x0000016000007945 */ /* 0x000fe20003800000 */
[----:B------:R2:W-:Y:S04]  /*44d0*/  STS.U16 [R8+UR51+0x4200], R157 ;  /* 0x0042009d08007988 */ /* 0x0005e80008000433 */
[----:B------:R2:W-:Y:S04]  /*44e0*/  STS.U16 [R8+UR51+0x4300], R15 ;  /* 0x0043000f08007988 */ /* 0x0005e80008000433 */
[----:B------:R2:W-:Y:S04]  /*44f0*/  STS.U16 [R8+UR51+0x4208], R153 ;  /* 0x0042089908007988 */ /* 0x0005e80008000433 */
[----:B------:R2:W-:Y:S04]  /*4500*/  STS.U16 [R8+UR51+0x4308], R21 ;  /* 0x0043081508007988 */ /* 0x0005e80008000433 */
[----:B------:R2:W-:Y:S04]  /*4510*/  STS.U16 [R7+0x4200], R24 ;  /* 0x0042001807007388 */ /* 0x0005e80000000400 */
[----:B------:R2:W-:Y:S04]  /*4520*/  STS.U16 [R7+0x4300], R144 ;  /* 0x0043009007007388 */ /* 0x0005e80000000400 */
[----:B------:R2:W-:Y:S04]  /*4530*/  STS.U16 [R7+0x4208], R12 ;  /* 0x0042080c07007388 */ /* 0x0005e80000000400 */
[----:B------:R2:W-:Y:S01]  /*4540*/  STS.U16 [R7+0x4308], R142 ;  /* 0x0043088e07007388 */ /* 0x0005e20000000400 */
[----:B------:R-:W-:Y:S01]  /*4550*/  @!PT LDS RZ, [RZ] ;  /* 0x00000000fffff984 */ /* 0x000fe20000000800 */
[----:B------:R-:W-:Y:S01]  /*4560*/  @!PT LDS RZ, [RZ] ;  /* 0x00000000fffff984 */ /* 0x000fe20000000800 */
[----:B------:R-:W-:Y:S01]  /*4570*/  @!PT LDS RZ, [RZ] ;  /* 0x00000000fffff984 */ /* 0x000fe20000000800 */
[----:B------:R-:W-:Y:S01]  /*4580*/  @!PT LDS RZ, [RZ] ;  /* 0x00000000fffff984 */ /* 0x000fe20000000800 */
[----:B------:R3:W-:Y:S06]  /*4590*/  MEMBAR.ALL.CTA ;  /* 0x0000000000007992 */ /* 0x0007ec0000008000 */
[----:B---3--:R-:W3:Y:S02]  /*45a0*/  FENCE.VIEW.ASYNC.S ;  /* 0x00000000000073c6 */ /* 0x008ee40000000000 */
[----:B---3--:R-:W-:Y:S06]  /*45b0*/  BAR.SYNC.DEFER_BLOCKING 0x1, 0x100 ;  /* 0x0044000000007b1d */ /* 0x008fec0000010000 */
[----:B--2---:R-:W-:Y:S05]  /*45c0*/  @P2 BRA `(.L_x_63) ;  /* 0x0000000000142947 */ /* 0x004fea0003800000 */
[----:B------:R-:W-:Y:S02]  /*45d0*/  UIADD3 UR4, UP0, UR48, 0x4f0, URZ ;  /* 0x000004f030047890 */ /* 0x000fe4000ff1e03f */
[----:B------:R-:W-:Y:S02]  /*45e0*/  UIADD3 UR44, UR51, 0x4200, URZ ;  /* 0x00004200332c7890 */ /* 0x000fe4000fffe03f */
[----:B------:R-:W-:-:S09]  /*45f0*/  UIADD3.X UR5, URZ, UR49, URZ, UP0, !UPT ;  /* 0x000000313f057290 */ /* 0x000fd200087fe43f */
[----:B------:R2:W-:Y:S02]  /*4600*/  UTMASTG.3D [UR44], [UR4] ;  /* 0x0000002c040073b5 */ /* 0x0005e40008010000 */
[----:B--2---:R0:W-:Y:S02]  /*4610*/  UTMACMDFLUSH ;  /* 0x00000000000079b7 */ /* 0x0041e40000000000 */
.L_x_63:
[----:B------:R-:W-:Y:S05]  /*4620*/  BSYNC B0 ;  /* 0x0000000000007941 */ /* 0x000fea0003800000 */
.L_x_62:
[----:B------:R-:W-:Y:S04]  /*4630*/  BSSY B0, `(.L_x_64) ;  /* 0x000002e000007945 */ /* 0x000fe80003800000 */
[----:B------:R-:W-:Y:S05]  /*4640*/  @!P0 BRA `(.L_x_65) ;  /* 0x0000000000b08947 */ /* 0x000fea0003800000 */
[----:B------:R-:W-:-:S13]  /*4650*/  ISETP.NE.AND P4, PT, R89, 0x3, PT ;  /* 0x000000035900780c */ /* 0x000fda0003f85270 */
[----:B------:R-:W-:Y:S05]  /*4660*/  @!P4 BRA `(.L_x_66) ;  /* 0x000000000004c947 */ /* 0x000fea0003800000 */
[----:B------:R-:W-:Y:S01]  /*4670*/  BPT.TRAP 0x1 ;  /* 0x000000040000795c */ /* 0x000fe20000300000 */
.L_x_66:
[----:B------:R-:W-:Y:S01]  /*4680*/  LEA R15, R93, UR51, 0x3 ;  /* 0x000000335d0f7c11 */ /* 0x000fe2000f8e18ff */
[----:B------:R-:W-:Y:S01]  /*4690*/  BSSY B1, `(.L_x_67) ;  /* 0x0000004000017945 */ /* 0x000fe20003800000 */
[----:B------:R-:W-:-:S04]  /*46a0*/  SHF.L.U32 R10, R92, 0x1f, RZ ;  /* 0x0000001f5c0a7819 */ /* 0x000fc800000006ff */
[----:B------:R-:W2:Y:S02]  /*46b0*/  SYNCS.PHASECHK.TRANS64.TRYWAIT P3, [R15+URZ+0xc0], R10 ;  /* 0x0000c00a0f0075a7 */ /* 0x000ea4000806017f */
[----:B--2---:R-:W-:Y:S05]  /*46c0*/  @!P3 BRA `(.L_x_68) ;  /* 0x0000004c006cb947 */ /* 0x004fea0003800000 */
.L_x_181:
[----:B------:R-:W-:Y:S05]  /*46d0*/  BSYNC B1 ;  /* 0x0000000000017941 */ /* 0x000fea0003800000 */
.L_x_67:
[----:B------:R-:W-:Y:S04]  /*46e0*/  BSSY B1, `(.L_x_69) ;  /* 0x0000011000017945 */ /* 0x000fe80003800000 */
[----:B------:R-:W-:Y:S05]  /*46f0*/  @P1 BRA `(.L_x_70) ;  /* 0x00000000003c1947 */ /* 0x000fea0003800000 */
[----:B------:R-:W-:-:S04]  /*4700*/  IMAD R20, R93, 0x1000, R8 ;  /* 0x000010005d147824 */ /* 0x000fc800078e0208 */
[----:B------:R-:W-:Y:S01]  /*4710*/  VIADD R14, R20, UR51 ;  /* 0x00000033140e7c36 */ /* 0x000fe20008000000 */
[----:B------:R-:W-:Y:S03]  /*4720*/  LDS.U16 R3, [R20+UR51+0x300] ;  /* 0x0003003314037984 */ /* 0x000fe60008000400 */
[----:B------:R-:W-:Y:S01]  /*4730*/  IMAD.IADD R14, R14, 0x1, R9 ;  /* 0x000000010e0e7824 */ /* 0x000fe200078e0209 */
[----:B------:R-:W3:Y:S04]  /*4740*/  LDS.U16 R4, [R20+UR51+0x200] ;  /* 0x0002003314047984 */ /* 0x000ee80008000400 */
[----:B------:R-:W-:Y:S04]  /*4750*/  LDS.U16 R5, [R20+UR51+0x308] ;  /* 0x0003083314057984 */ /* 0x000fe80008000400 */
[----:B------:R-:W4:Y:S04]  /*4760*/  LDS.U16 R6, [R20+UR51+0x208] ;  /* 0x0002083314067984 */ /* 0x000f280008000400 */
[----:B--2---:R-:W-:Y:S04]  /*4770*/  LDS.U16 R10, [R14+0x300] ;  /* 0x000300000e0a7984 */ /* 0x004fe80000000400 */
[----:B------:R-:W2:Y:S04]  /*4780*/  LDS.U16 R11, [R14+0x200] ;  /* 0x000200000e0b7984 */ /* 0x000ea80000000400 */
[----:B------:R-:W-:Y:S04]  /*4790*/  LDS.U16 R12, [R14+0x308] ;  /* 0x000308000e0c7984 */ /* 0x000fe80000000400 */
[----:B------:R-:W5:Y:S01]  /*47a0*/  LDS.U16 R13, [R14+0x208] ;  /* 0x000208000e0d7984 */ /* 0x000f620000000400 */
[----:B---3--:R-:W-:-:S02]  /*47b0*/  PRMT R3, R4, 0x5410, R3 ;  /* 0x0000541004037816 */ /* 0x008fc40000000003 */
[----:B----4-:R-:W-:Y:S02]  /*47c0*/  PRMT R4, R6, 0x5410, R5 ;  /* 0x0000541006047816 */ /* 0x010fe40000000005 */
[----:B--2---:R-:W-:Y:S02]  /*47d0*/  PRMT R5, R11, 0x5410, R10 ;  /* 0x000054100b057816 */ /* 0x004fe4000000000a */
[----:B-----5:R-:W-:-:S07]  /*47e0*/  PRMT R6, R13, 0x5410, R12 ;  /* 0x000054100d067816 */ /* 0x020fce000000000c */
.L_x_70:
[----:B------:R-:W-:Y:S05]  /*47f0*/  BSYNC B1 ;  /* 0x0000000000017941 */ /* 0x000fea0003800000 */
.L_x_69:
[----:B------:R-:W-:Y:S01]  /*4800*/  @!PT LDS RZ, [RZ] ;  /* 0x00000000fffff984 */ /* 0x000fe20000000800 */
[----:B------:R-:W-:Y:S01]  /*4810*/  @!PT LDS RZ, [RZ] ;  /* 0x00000000fffff984 */ /* 0x000fe20000000800 */
[----:B------:R-:W-:Y:S01]  /*4820*/  @!PT LDS RZ, [RZ] ;  /* 0x00000000fffff984 */ /* 0x000fe20000000800 */
[----:B------:R-:W-:Y:S01]  /*4830*/  @!PT LDS RZ, [RZ] ;  /* 0x00000000fffff984 */ /* 0x000fe20000000800 */
[----:B------:R3:W-:Y:S06]  /*4840*/  MEMBAR.ALL.CTA ;  /* 0x0000000000007992 */ /* 0x0007ec0000008000 */
[----:B---3--:R-:W3:Y:S01]  /*4850*/  FENCE.VIEW.ASYNC.S ;  /* 0x00000000000073c6 */ /* 0x008ee20000000000 */
[----:B------:R-:W-:Y:S05]  /*4860*/  @!P4 BRA `(.L_x_71) ;  /* 0x000000000004c947 */ /* 0x000fea0003800000 */
[----:B------:R-:W-:Y:S01]  /*4870*/  BPT.TRAP 0x1 ;  /* 0x000000040000795c */ /* 0x000fe20000300000 */
.L_x_71:
[----:B------:R-:W4:Y:S01]  /*4880*/  S2R R11, SR_CgaCtaId ;  /* 0x00000000000b7919 */ /* 0x000f220000008800 */
[----:B--2---:R-:W-:Y:S02]  /*4890*/  VIADD R10, R15, 0xe0 ;  /* 0x000000e00f0a7836 */ /* 0x004fe40000000000 */
[----:B------:R-:W-:-:S05]  /*48a0*/  VIADD R93, R93, 0x1 ;  /* 0x000000015d5d7836 */ /* 0x000fca0000000000 */
[----:B------:R-:W-:-:S04]  /*48b0*/  ISETP.NE.AND P3, PT, R93, 0x4, PT ;  /* 0x000000045d00780c */ /* 0x000fc80003f65270 */
[----:B------:R-:W-:Y:S02]  /*48c0*/  SEL R93, R93, RZ, P3 ;  /* 0x000000ff5d5d7207 */ /* 0x000fe40001800000 */
[----:B----4-:R-:W-:Y:S02]  /*48d0*/  PRMT R10, R11, 0x654, R10 ;  /* 0x000006540b0a7816 */ /* 0x010fe4000000000a */
[----:B------:R-:W-:Y:S02]  /*48e0*/  SEL R11, RZ, 0x1, P3 ;  /* 0x00000001ff0b7807 */ /* 0x000fe40001800000 */
[----:B---3--:R2:W-:Y:S02]  /*48f0*/  SYNCS.ARRIVE.TRANS64.RED.A1T0 RZ, [R10+URZ], RZ ;  /* 0x000000ff0aff79a7 */ /* 0x0085e4000810043f */
[----:B------:R-:W-:-:S07]  /*4900*/  LOP3.LUT R92, R92, R11, RZ, 0x3c, !PT ;  /* 0x0000000b5c5c7212 */ /* 0x000fce00078e3cff */
.L_x_65:
[----:B------:R-:W-:Y:S05]  /*4910*/  BSYNC B0 ;  /* 0x0000000000007941 */ /* 0x000fea0003800000 */
.L_x_64:
[----:B------:R-:W-:Y:S01]  /*4920*/  F2FP.F16.E4M3.UNPACK_B R12, R3.H1 ;  /* 0x00000003ff0c723e */ /* 0x000fe200030006ff */
[C---:B------:R-:W-:Y:S01]  /*4930*/  FMUL R139, R91.reuse, R139 ;  /* 0x0000008b5b8b7220 */ /* 0x040fe20000400000 */
[----:B--2---:R-:W-:Y:S01]  /*4940*/  F2FP.F16.E4M3.UNPACK_B R10, R3 ;  /* 0x00000003ff0a723e */ /* 0x004fe200020006ff */
[C---:B------:R-:W-:Y:S01]  /*4950*/  FMUL R141, R91.reuse, R141 ;  /* 0x0000008d5b8d7220 */ /* 0x040fe20000400000 */
[----:B------:R-:W-:Y:S01]  /*4960*/  F2FP.F16.E4M3.UNPACK_B R15, R4 ;  /* 0x00000004ff0f723e */ /* 0x000fe200020006ff */
[----:B------:R-:W-:Y:S02]  /*4970*/  HADD2.F32 R14, -RZ, R12.H0_H0 ;  /* 0x2000000cff0e7230 */ /* 0x000fe40000004100 */
[C---:B------:R-:W-:Y:S01]  /*4980*/  FMUL R11, R91.reuse, R140 ;  /* 0x0000008c5b0b7220 */ /* 0x040fe20000400000 */
[--C-:B------:R-:W-:Y:S02]  /*4990*/  HADD2.F32 R13, -RZ, R10.reuse.H0_H0 ;  /* 0x2000000aff0d7230 */ /* 0x100fe40000004100 */
[----:B------:R-:W-:Y:S01]  /*49a0*/  FMUL R137, R91, R137 ;  /* 0x000000895b897220 */ /* 0x000fe20000400000 */
[----:B------:R-:W-:-:S02]  /*49b0*/  HADD2.F32 R10, -RZ, R10.H1_H1 ;  /* 0x3000000aff0a7230 */ /* 0x000fc40000004100 */
[C---:B------:R-:W-:Y:S01]  /*49c0*/  FFMA R139, R90.reuse, R14, R139 ;  /* 0x0000000e5a8b7223 */ /* 0x040fe2000000008b */
[--C-:B------:R-:W-:Y:S02]  /*49d0*/  HADD2.F32 R14, -RZ, R15.reuse.H0_H0 ;  /* 0x2000000fff0e7230 */ /* 0x100fe40000004100 */
[C---:B------:R-:W-:Y:S01]  /*49e0*/  FFMA R141, R90.reuse, R13, R141 ;  /* 0x0000000d5a8d7223 */ /* 0x040fe2000000008d */
[----:B------:R-:W-:Y:S02]  /*49f0*/  HADD2.F32 R20, -RZ, R15.H1_H1 ;  /* 0x3000000fff147230 */ /* 0x000fe40000004100 */
[C---:B------:R-:W-:Y:S01]  /*4a00*/  FFMA R10, R90.reuse, R10, R11 ;  /* 0x0000000a5a0a7223 */ /* 0x040fe2000000000b */
[----:B------:R-:W-:Y:S02]  /*4a10*/  HADD2.F32 R12, -RZ, R12.H1_H1 ;  /* 0x3000000cff0c7230 */ /* 0x000fe40000004100 */
[C---:B------:R-:W-:Y:S01]  /*4a20*/  FMUL R13, R91.reuse, R136 ;  /* 0x000000885b0d7220 */ /* 0x040fe20000400000 */
[----:B------:R-:W-:Y:S01]  /*4a30*/  F2FP.F16.E4M3.UNPACK_B R15, R4.H1 ;  /* 0x00000004ff0f723e */ /* 0x000fe200030006ff */
[----:B------:R-:W-:Y:S01]  /*4a40*/  FMUL R11, R91, R138 ;  /* 0x0000008a5b0b7220 */ /* 0x000fe20000400000 */
[C---:B------:R-:W-:Y:S01]  /*4a50*/  FFMA R137, R90.reuse, R14, R137 ;  /* 0x0000000e5a897223 */ /* 0x040fe20000000089 */
[C---:B------:R-:W-:Y:S01]  /*4a60*/  FFMA R14, R90.reuse, R20, R13 ;  /* 0x000000145a0e7223 */ /* 0x040fe2000000000d */
[----:B------:R-:W-:Y:S01]  /*4a70*/  F2FP.F16.E4M3.UNPACK_B R21, R5 ;  /* 0x00000005ff15723e */ /* 0x000fe200020006ff */
[----:B------:R-:W-:Y:S01]  /*4a80*/  FFMA R12, R90, R12, R11 ;  /* 0x0000000c5a0c7223 */ /* 0x000fe2000000000b */
[----:B------:R-:W-:-:S02]  /*4a90*/  HADD2.F32 R20, -RZ, R15.H1_H1 ;  /* 0x3000000fff147230 */ /* 0x000fc40000004100 */
[C---:B------:R-:W-:Y:S01]  /*4aa0*/  FMUL R11, R91.reuse, R134 ;  /* 0x000000865b0b7220 */ /* 0x040fe20000400000 */
[----:B------:R-:W-:Y:S02]  /*4ab0*/  HADD2.F32 R13, -RZ, R15.H0_H0 ;  /* 0x2000000fff0d7230 */ /* 0x000fe40000004100 */
[C---:B------:R-:W-:Y:S01]  /*4ac0*/  FMUL R133, R91.reuse, R133 ;  /* 0x000000855b857220 */ /* 0x040fe20000400000 */
[--C-:B------:R-:W-:Y:S01]  /*4ad0*/  HADD2.F32 R24, -RZ, R21.reuse.H0_H0 ;  /* 0x20000015ff187230 */ /* 0x100fe20000004100 */
[----:B------:R-:W-:Y:S01]  /*4ae0*/  F2FP.F16.E4M3.UNPACK_B R15, R5.H1 ;  /* 0x00000005ff0f723e */ /* 0x000fe200030006ff */
[C---:B------:R-:W-:Y:S01]  /*4af0*/  FFMA R20, R90.reuse, R20, R11 ;  /* 0x000000145a147223 */ /* 0x040fe2000000000b */
[----:B------:R-:W-:Y:S02]  /*4b00*/  HADD2.F32 R21, -RZ, R21.H1_H1 ;  /* 0x30000015ff157230 */ /* 0x000fe40000004100 */
[C---:B------:R-:W-:Y:S01]  /*4b10*/  FMUL R11, R91.reuse, R132 ;  /* 0x000000845b0b7220 */ /* 0x040fe20000400000 */
[----:B------:R-:W-:Y:S01]  /*4b20*/  FMUL R135, R91, R135 ;  /* 0x000000875b877220 */ /* 0x000fe20000400000 */
[----:B------:R-:W-:Y:S01]  /*4b30*/  FFMA R133, R90, R24, R133 ;  /* 0x000000185a857223 */ /* 0x000fe20000000085 */
[----:B------:R-:W-:-:S02]  /*4b40*/  HADD2.F32 R26, -RZ, R15.H0_H0 ;  /* 0x2000000fff1a7230 */ /* 0x000fc40000004100 */
[C---:B------:R-:W-:Y:S01]  /*4b50*/  FFMA R24, R90.reuse, R21, R11 ;  /* 0x000000155a187223 */ /* 0x040fe2000000000b */
[C---:B------:R-:W-:Y:S01]  /*4b60*/  FFMA R135, R90.reuse, R13, R135 ;  /* 0x0000000d5a877223 */ /* 0x040fe20000000087 */
[----:B------:R-:W-:Y:S02]  /*4b70*/  HADD2.F32 R28, -RZ, R15.H1_H1 ;  /* 0x3000000fff1c7230 */ /* 0x000fe40000004100 */
[C---:B------:R-:W-:Y:S01]  /*4b80*/  FMUL R131, R91.reuse, R131 ;  /* 0x000000835b837220 */ /* 0x040fe20000400000 */
[----:B------:R-:W-:Y:S01]  /*4b90*/  F2FP.F16.E4M3.UNPACK_B R11, R6.H1 ;  /* 0x00000006ff0b723e */ /* 0x000fe200030006ff */
[C---:B------:R-:W-:Y:S01]  /*4ba0*/  FMUL R13, R91.reuse, R130 ;  /* 0x000000825b0d7220 */ /* 0x040fe20000400000 */
[----:B------:R-:W-:Y:S01]  /*4bb0*/  F2FP.F16.E4M3.UNPACK_B R15, R6 ;  /* 0x00000006ff0f723e */ /* 0x000fe200020006ff */
[C---:B------:R-:W-:Y:S01]  /*4bc0*/  FFMA R131, R90.reuse, R26, R131 ;  /* 0x0000001a5a837223 */ /* 0x040fe20000000083 */
[----:B------:R-:W-:Y:S01]  /*4bd0*/  FMUL R127, R91, R127 ;  /* 0x0000007f5b7f7220 */ /* 0x000fe20000400000 */
[----:B------:R-:W-:Y:S01]  /*4be0*/  FFMA R26, R90, R28, R13 ;  /* 0x0000001c5a1a7223 */ /* 0x000fe2000000000d */
[----:B------:R-:W-:-:S02]  /*4bf0*/  HADD2.F32 R30, -RZ, R11.H0_H0 ;  /* 0x2000000bff1e7230 */ /* 0x000fc40000004100 */
[C---:B------:R-:W-:Y:S01]  /*4c00*/  FMUL R129, R91.reuse, R129 ;  /* 0x000000815b817220 */ /* 0x040fe20000400000 */
[--C-:B------:R-:W-:Y:S02]  /*4c10*/  HADD2.F32 R21, -RZ, R15.reuse.H0_H0 ;  /* 0x2000000fff157230 */ /* 0x100fe40000004100 */
[C---:B------:R-:W-:Y:S01]  /*4c20*/  FMUL R13, R91.reuse, R126 ;  /* 0x0000007e5b0d7220 */ /* 0x040fe20000400000 */
[----:B------:R-:W-:Y:S02]  /*4c30*/  HADD2.F32 R28, -RZ, R15.H1_H1 ;  /* 0x3000000fff1c7230 */ /* 0x000fe40000004100 */
[C---:B------:R-:W-:Y:S01]  /*4c40*/  FFMA R127, R90.reuse, R30, R127 ;  /* 0x0000001e5a7f7223 */ /* 0x040fe2000000007f */
[----:B------:R-:W-:Y:S02]  /*4c50*/  HADD2.F32 R32, -RZ, R11.H1_H1 ;  /* 0x3000000bff207230 */ /* 0x000fe40000004100 */
[----:B------:R-:W-:Y:S01]  /*4c60*/  FMUL R11, R91, R128 ;  /* 0x000000805b0b7220 */ /* 0x000fe20000400000 */
[----:B------:R-:W-:Y:S01]  /*4c70*/  FFMA R129, R90, R21, R129 ;  /* 0x000000155a817223 */ /* 0x000fe20000000081 */
[----:B------:R-:W-:-:S02]  /*4c80*/  F2FP.SATFINITE.E4M3.F32.PACK_AB_MERGE_C R141, R10, R141, RZ ;  /* 0x0000008d0a8d723e */ /* 0x000fc400048070ff */
[C---:B------:R-:W-:Y:S01]  /*4c90*/  FFMA R28, R90.reuse, R28, R11 ;  /* 0x0000001c5a1c7223 */ /* 0x040fe2000000000b */
[----:B------:R-:W-:Y:S01]  /*4ca0*/  FFMA R30, R90, R32, R13 ;  /* 0x000000205a1e7223 */ /* 0x000fe2000000000d */
[----:B------:R-:W-:Y:S02]  /*4cb0*/  F2FP.SATFINITE.E4M3.F32.PACK_AB_MERGE_C R139, R12, R139, RZ ;  /* 0x0000008b0c8b723e */ /* 0x000fe400048070ff */
[----:B------:R-:W-:Y:S02]  /*4cc0*/  F2FP.SATFINITE.E4M3.F32.PACK_AB_MERGE_C R137, R14, R137, RZ ;  /* 0x000000890e89723e */ /* 0x000fe400048070ff */
[----:B------:R-:W-:Y:S02]  /*4cd0*/  F2FP.SATFINITE.E4M3.F32.PACK_AB_MERGE_C R135, R20, R135, RZ ;  /* 0x000000871487723e */ /* 0x000fe400048070ff */
[----:B------:R-:W-:Y:S02]  /*4ce0*/  F2FP.SATFINITE.E4M3.F32.PACK_AB_MERGE_C R24, R24, R133, RZ ;  /* 0x000000851818723e */ /* 0x000fe400048070ff */
[----:B------:R-:W-:-:S02]  /*4cf0*/  F2FP.SATFINITE.E4M3.F32.PACK_AB_MERGE_C R26, R26, R131, RZ ;  /* 0x000000831a1a723e */ /* 0x000fc400048070ff */
[----:B------:R-:W-:Y:S02]  /*4d00*/  F2FP.SATFINITE.E4M3.F32.PACK_AB_MERGE_C R28, R28, R129, RZ ;  /* 0x000000811c1c723e */ /* 0x000fe400048070ff */
[----:B------:R-:W-:Y:S01]  /*4d10*/  F2FP.SATFINITE.E4M3.F32.PACK_AB_MERGE_C R30, R30, R127, RZ ;  /* 0x0000007f1e1e723e */ /* 0x000fe200048070ff */
[----:B------:R-:W-:Y:S06]  /*4d20*/  @P2 BRA `(.L_x_72) ;  /* 0x0000000000042947 */ /* 0x000fec0003800000 */
[----:B------:R-:W-:-:S04]  /*4d30*/  DEPBAR.LE SB0, 0x1 ;  /* 0x000080400000791a */ /* 0x000fc80000000000 */
.L_x_72:
[----:B------:R-:W-:Y:S05]  /*4d40*/  WARPSYNC.ALL ;  /* 0x0000000000007948 */ /* 0x000fea0003800000 */
[----:B------:R-:W-:Y:S06]  /*4d50*/  BAR.SYNC.DEFER_BLOCKING 0x1, 0x100 ;  /* 0x0044000000007b1d */ /* 0x000fec0000010000 */
        /* <DEDUP_REMOVED lines=19> */
[----:B------:R-:W-:Y:S02]  /*4e90*/  UIADD3 UR4, UR51, 0x5200, URZ ;  /* 0x0000520033047890 */ /* 0x000fe4000fffe03f */
[----:B------:R-:W-:Y:S01]  /*4ea0*/  UIADD3.X UR9, URZ, UR49, URZ, UP0, !UPT ;  /* 0x000000313f097290 */ /* 0x000fe200087fe43f */
[----:B------:R-:W-:Y:S01]  /*4eb0*/  UMOV UR6, UR46 ;  /* 0x0000002e00067c82 */ /* 0x000fe20008000000 */
[----:B------:R-:W-:-:S07]  /*4ec0*/  UMOV UR7, UR47 ;  /* 0x0000002f00077c82 */ /* 0x000fce0008000000 */
[----:B------:R2:W-:Y:S02]  /*4ed0*/  UTMASTG.3D [UR4], [UR8] ;  /* 0x00000004080073b5 */ /* 0x0005e40008010000 */
[----:B--2---:R0:W-:Y:S02]  /*4ee0*/  UTMACMDFLUSH ;  /* 0x00000000000079b7 */ /* 0x0041e40000000000 */
.L_x_74:
[----:B------:R-:W-:Y:S05]  /*4ef0*/  BSYNC B0 ;  /* 0x0000000000007941 */ /* 0x000fea0003800000 */
.L_x_73:
[----:B------:R-:W-:Y:S04]  /*4f00*/  BSSY B0, `(.L_x_75) ;  /* 0x000002e000007945 */ /* 0x000fe80003800000 */
[----:B------:R-:W-:Y:S05]  /*4f10*/  @!P0 BRA `(.L_x_76) ;  /* 0x0000000000b08947 */ /* 0x000fea0003800000 */
[----:B------:R-:W-:-:S13]  /*4f20*/  ISETP.NE.AND P4, PT, R89, 0x3, PT ;  /* 0x000000035900780c */ /* 0x000fda0003f85270 */
[----:B------:R-:W-:Y:S05]  /*4f30*/  @!P4 BRA `(.L_x_77) ;  /* 0x000000000004c947 */ /* 0x000fea0003800000 */
[----:B------:R-:W-:Y:S01]  /*4f40*/  BPT.TRAP 0x1 ;  /* 0x000000040000795c */ /* 0x000fe20000300000 */
.L_x_77:
[----:B------:R-:W-:Y:S01]  /*4f50*/  LEA R14, R93, UR51, 0x3 ;  /* 0x000000335d0e7c11 */ /* 0x000fe2000f8e18ff */
[----:B------:R-:W-:Y:S01]  /*4f60*/  BSSY B1, `(.L_x_78) ;  /* 0x0000004000017945 */ /* 0x000fe20003800000 */
[----:B------:R-:W-:-:S04]  /*4f70*/  SHF.L.U32 R11, R92, 0x1f, RZ ;  /* 0x0000001f5c0b7819 */ /* 0x000fc800000006ff */
[----:B------:R-:W2:Y:S02]  /*4f80*/  SYNCS.PHASECHK.TRANS64.TRYWAIT P3, [R14+URZ+0xc0], R11 ;  /* 0x0000c00b0e0075a7 */ /* 0x000ea4000806017f */
[----:B--2---:R-:W-:Y:S05]  /*4f90*/  @!P3 BRA `(.L_x_79) ;  /* 0x00000044004cb947 */ /* 0x004fea0003800000 */
.L_x_182:
[----:B------:R-:W-:Y:S05]  /*4fa0*/  BSYNC B1 ;  /* 0x0000000000017941 */ /* 0x000fea0003800000 */
.L_x_78:
[----:B------:R-:W-:Y:S04]  /*4fb0*/  BSSY B1, `(.L_x_80) ;  /* 0x0000011000017945 */ /* 0x000fe80003800000 */
[----:B------:R-:W-:Y:S05]  /*4fc0*/  @P1 BRA `(.L_x_81) ;  /* 0x00000000003c1947 */ /* 0x000fea0003800000 */
[----:B------:R-:W-:-:S05]  /*4fd0*/  LEA R15, R93, R8, 0xc ;  /* 0x000000085d0f7211 */ /* 0x000fca00078e60ff */
[----:B------:R-:W-:Y:S01]  /*4fe0*/  VIADD R4, R15, UR51 ;  /* 0x000000330f047c36 */ /* 0x000fe20008000000 */
[----:B------:R-:W-:Y:S03]  /*4ff0*/  LDS.U16 R3, [R15+UR51+0x300] ;  /* 0x000300330f037984 */ /* 0x000fe60008000400 */
[----:B------:R-:W-:Y:S01]  /*5000*/  IMAD.IADD R20, R4, 0x1, R9 ;  /* 0x0000000104147824 */ /* 0x000fe200078e0209 */
[----:B------:R-:W-:Y:S04]  /*5010*/  LDS.U16 R5, [R15+UR51+0x308] ;  /* 0x000308330f057984 */ /* 0x000fe80008000400 */
[----:B------:R-:W3:Y:S04]  /*5020*/  LDS.U16 R4, [R15+UR51+0x200] ;  /* 0x000200330f047984 */ /* 0x000ee80008000400 */
[----:B------:R-:W4:Y:S04]  /*5030*/  LDS.U16 R6, [R15+UR51+0x208] ;  /* 0x000208330f067984 */ /* 0x000f280008000400 */
[----:B------:R-:W-:Y:S04]  /*5040*/  LDS.U16 R10, [R20+0x300] ;  /* 0x00030000140a7984 */ /* 0x000fe80000000400 */
[----:B--2---:R-:W2:Y:S04]  /*5050*/  LDS.U16 R11, [R20+0x200] ;  /* 0x00020000140b7984 */ /* 0x004ea80000000400 */
[----:B------:R-:W-:Y:S04]  /*5060*/  LDS.U16 R12, [R20+0x308] ;  /* 0x00030800140c7984 */ /* 0x000fe80000000400 */
[----:B------:R-:W5:Y:S01]  /*5070*/  LDS.U16 R13, [R20+0x208] ;  /* 0x00020800140d7984 */ /* 0x000f620000000400 */
[----:B---3--:R-:W-:-:S02]  /*5080*/  PRMT R3, R4, 0x5410, R3 ;  /* 0x0000541004037816 */ /* 0x008fc40000000003 */
[----:B----4-:R-:W-:Y:S02]  /*5090*/  PRMT R4, R6, 0x5410, R5 ;  /* 0x0000541006047816 */ /* 0x010fe40000000005 */
[----:B--2---:R-:W-:Y:S02]  /*50a0*/  PRMT R5, R11, 0x5410, R10 ;  /* 0x000054100b057816 */ /* 0x004fe4000000000a */
[----:B-----5:R-:W-:-:S07]  /*50b0*/  PRMT R6, R13, 0x5410, R12 ;  /* 0x000054100d067816 */ /* 0x020fce000000000c */
.L_x_81:
[----:B------:R-:W-:Y:S05]  /*50c0*/  BSYNC B1 ;  /* 0x0000000000017941 */ /* 0x000fea0003800000 */
.L_x_80:
        /* <DEDUP_REMOVED lines=8> */
.L_x_82:
[----:B--2---:R-:W2:Y:S01]  /*5150*/  S2R R11, SR_CgaCtaId ;  /* 0x00000000000b7919 */ /* 0x004ea20000008800 */
[----:B------:R-:W-:Y:S02]  /*5160*/  VIADD R10, R14, 0xe0 ;  /* 0x000000e00e0a7836 */ /* 0x000fe40000000000 */
[----:B------:R-:W-:-:S05]  /*5170*/  VIADD R93, R93, 0x1 ;  /* 0x000000015d5d7836 */ /* 0x000fca0000000000 */
[----:B------:R-:W-:-:S04]  /*5180*/  ISETP.NE.AND P3, PT, R93, 0x4, PT ;  /* 0x000000045d00780c */ /* 0x000fc80003f65270 */
[----:B------:R-:W-:Y:S02]  /*5190*/  SEL R93, R93, RZ, P3 ;  /* 0x000000ff5d5d7207 */ /* 0x000fe40001800000 */
[----:B--2---:R-:W-:Y:S02]  /*51a0*/  PRMT R10, R11, 0x654, R10 ;  /* 0x000006540b0a7816 */ /* 0x004fe4000000000a */
[----:B------:R-:W-:Y:S02]  /*51b0*/  SEL R11, RZ, 0x1, P3 ;  /* 0x00000001ff0b7807 */ /* 0x000fe40001800000 */
[----:B---3--:R2:W-:Y:S02]  /*51c0*/  SYNCS.ARRIVE.TRANS64.RED.A1T0 RZ, [R10+URZ], RZ ;  /* 0x000000ff0aff79a7 */ /* 0x0085e4000810043f */
[----:B------:R-:W-:-:S07]  /*51d0*/  LOP3.LUT R92, R92, R11, RZ, 0x3c, !PT ;  /* 0x0000000b5c5c7212 */ /* 0x000fce00078e3cff */
.L_x_76:
[----:B------:R-:W-:Y:S05]  /*51e0*/  BSYNC B0 ;  /* 0x0000000000007941 */ /* 0x000fea0003800000 */
.L_x_75:
        /* <DEDUP_REMOVED lines=66> */
.L_x_83:
        /* <DEDUP_REMOVED lines=27> */
.L_x_85:
[----:B------:R-:W-:Y:S05]  /*57c0*/  BSYNC B0 ;  /* 0x0000000000007941 */ /* 0x000fea0003800000 */
.L_x_84:
[----:B------:R-:W-:Y:S04]  /*57d0*/  BSSY B0, `(.L_x_86) ;  /* 0x000002f000007945 */ /* 0x000fe80003800000 */
[----:B------:R-:W-:Y:S05]  /*57e0*/  @!P0 BRA `(.L_x_87) ;  /* 0x0000000000b48947 */ /* 0x000fea0003800000 */
[----:B------:R-:W-:-:S13]  /*57f0*/  ISETP.NE.AND P3, PT, R89, 0x3, PT ;  /* 0x000000035900780c */ /* 0x000fda0003f65270 */
[----:B------:R-:W-:Y:S05]  /*5800*/  @!P3 BRA `(.L_x_88) ;  /* 0x000000000004b947 */ /* 0x000fea0003800000 */
[----:B------:R-:W-:Y:S01]  /*5810*/  BPT.TRAP 0x1 ;  /* 0x000000040000795c */ /* 0x000fe20000300000 */
.L_x_88:
[----:B------:R-:W-:Y:S01]  /*5820*/  SHF.L.U32 R10, R92, 0x1f, RZ ;  /* 0x0000001f5c0a7819 */ /* 0x000fe200000006ff */
[----:B------:R-:W-:Y:S01]  /*5830*/  BSSY B1, `(.L_x_89) ;  /* 0x0000004000017945 */ /* 0x000fe20003800000 */
[----:B------:R-:W-:-:S04]  /*5840*/  LEA R11, R93, UR51, 0x3 ;  /* 0x000000335d0b7c11 */ /* 0x000fc8000f8e18ff */
[----:B------:R-:W2:Y:S02]  /*5850*/  SYNCS.PHASECHK.TRANS64.TRYWAIT P0, [R11+URZ+0xc0], R10 ;  /* 0x0000c00a0b0075a7 */ /* 0x000ea4000800017f */
[----:B--2---:R-:W-:Y:S05]  /*5860*/  @!P0 BRA `(.L_x_90) ;  /* 0x0000003c002c8947 */ /* 0x004fea0003800000 */
.L_x_183:
[----:B------:R-:W-:Y:S05]  /*5870*/  BSYNC B1 ;  /* 0x0000000000017941 */ /* 0x000fea0003800000 */
.L_x_89:
[----:B------:R-:W-:Y:S04]  /*5880*/  BSSY B1, `(.L_x_91) ;  /* 0x0000011000017945 */ /* 0x000fe80003800000 */
[----:B------:R-:W-:Y:S05]  /*5890*/  @P1 BRA `(.L_x_92) ;  /* 0x00000000003c1947 */ /* 0x000fea0003800000 */
[----:B------:R-:W-:-:S04]  /*58a0*/  IMAD R3, R93, 0x1000, R8 ;  /* 0x000010005d037824 */ /* 0x000fc800078e0208 */
[----:B------:R-:W-:Y:S01]  /*58b0*/  VIADD R4, R3, UR51 ;  /* 0x0000003303047c36 */ /* 0x000fe20008000000 */
[----:B------:R-:W-:Y:S04]  /*58c0*/  LDS.U16 R5, [R3+UR51+0x200] ;  /* 0x0002003303057984 */ /* 0x000fe80008000400 */
[----:B------:R-:W-:Y:S01]  /*58d0*/  IADD3 R14, R9, R4, RZ ;  /* 0x00000004090e7210 */ /* 0x000fe20007ffe0ff */
[----:B------:R-:W-:Y:S04]  /*58e0*/  LDS.U16 R6, [R3+UR51+0x308] ;  /* 0x0003083303067984 */ /* 0x000fe80008000400 */
[----:B------:R-:W3:Y:S04]  /*58f0*/  LDS.U16 R4, [R3+UR51+0x300] ;  /* 0x0003003303047984 */ /* 0x000ee80008000400 */
[----:B------:R3:W4:Y:S04]  /*5900*/  LDS.U16 R9, [R3+UR51+0x208] ;  /* 0x0002083303097984 */ /* 0x0007280008000400 */
        /* <DEDUP_REMOVED lines=8> */
.L_x_92:
[----:B------:R-:W-:Y:S05]  /*5990*/  BSYNC B1 ;  /* 0x0000000000017941 */ /* 0x000fea0003800000 */
.L_x_91:
        /* <DEDUP_REMOVED lines=8> */
.L_x_93:
[----:B--2---:R-:W2:Y:S01]  /*5a20*/  S2R R10, SR_CgaCtaId ;  /* 0x00000000000a7919 */ /* 0x004ea20000008800 */
[C---:B------:R-:W-:Y:S01]  /*5a30*/  LEA R9, R93.reuse, UR51, 0x3 ;  /* 0x000000335d097c11 */ /* 0x040fe2000f8e18ff */
[----:B------:R-:W-:-:S04]  /*5a40*/  VIADD R93, R93, 0x1 ;  /* 0x000000015d5d7836 */ /* 0x000fc80000000000 */
[----:B------:R-:W-:Y:S01]  /*5a50*/  VIADD R9, R9, 0xe0 ;  /* 0x000000e009097836 */ /* 0x000fe20000000000 */
[----:B------:R-:W-:-:S04]  /*5a60*/  ISETP.NE.AND P0, PT, R93, 0x4, PT ;  /* 0x000000045d00780c */ /* 0x000fc80003f05270 */
[----:B------:R-:W-:Y:S02]  /*5a70*/  SEL R93, R93, RZ, P0 ;  /* 0x000000ff5d5d7207 */ /* 0x000fe40000000000 */
[----:B--2---:R-:W-:-:S04]  /*5a80*/  PRMT R9, R10, 0x654, R9 ;  /* 0x000006540a097816 */ /* 0x004fc80000000009 */
[----:B---3--:R2:W-:Y:S02]  /*5a90*/  SYNCS.ARRIVE.TRANS64.RED.A1T0 RZ, [R9+URZ], RZ ;  /* 0x000000ff09ff79a7 */ /* 0x0085e4000810043f */
[----:B--2---:R-:W-:-:S04]  /*5aa0*/  SEL R9, RZ, 0x1, P0 ;  /* 0x00000001ff097807 */ /* 0x004fc80000000000 */
[----:B------:R-:W-:-:S07]  /*5ab0*/  LOP3.LUT R92, R92, R9, RZ, 0x3c, !PT ;  /* 0x000000095c5c7212 */ /* 0x000fce00078e3cff */
.L_x_87:
[----:B------:R-:W-:Y:S05]  /*5ac0*/  BSYNC B0 ;  /* 0x0000000000007941 */ /* 0x000fea0003800000 */
.L_x_86:
[----:B------:R-:W-:Y:S01]  /*5ad0*/  F2FP.F16.E4M3.UNPACK_B R9, R3 ;  /* 0x00000003ff09723e */ /* 0x000fe200020006ff */
[C---:B------:R-:W-:Y:S01]  /*5ae0*/  FMUL R109, R91.reuse, R109 ;  /* 0x0000006d5b6d7220 */ /* 0x040fe20000400000 */
[----:B------:R-:W-:Y:S01]  /*5af0*/  F2FP.F16.E4M3.UNPACK_B R3, R3.H1 ;  /* 0x00000003ff03723e */ /* 0x000fe200030006ff */
[C---:B------:R-:W-:Y:S01]  /*5b00*/  FMUL R108, R91.reuse, R108 ;  /* 0x0000006c5b6c7220 */ /* 0x040fe20000400000 */
[-C--:B------:R-:W-:Y:S01]  /*5b10*/  F2FP.F16.E4M3.UNPACK_B R10, R4.reuse ;  /* 0x00000004ff0a723e */ /* 0x080fe200020006ff */
[--C-:B------:R-:W-:Y:S02]  /*5b20*/  HADD2.F32 R11, -RZ, R9.reuse.H0_H0 ;  /* 0x20000009ff0b7230 */ /* 0x100fe40000004100 */
[----:B------:R-:W-:Y:S01]  /*5b30*/  FMUL R12, R91, R107 ;  /* 0x0000006b5b0c7220 */ /* 0x000fe20000400000 */
[----:B------:R-:W-:Y:S01]  /*5b40*/  HADD2.F32 R9, -RZ, R9.H1_H1 ;  /* 0x30000009ff097230 */ /* 0x000fe20000004100 */
[----:B------:R-:W-:Y:S01]  /*5b50*/  F2FP.F16.E4M3.UNPACK_B R4, R4.H1 ;  /* 0x00000004ff04723e */ /* 0x000fe200030006ff */
[----:B------:R-:W-:-:S02]  /*5b60*/  HADD2.F32 R13, -RZ, R3.H0_H0 ;  /* 0x20000003ff0d7230 */ /* 0x000fc40000004100 */
[C---:B------:R-:W-:Y:S01]  /*5b70*/  FFMA R109, R90.reuse, R11, R109 ;  /* 0x0000000b5a6d7223 */ /* 0x040fe2000000006d */
[--C-:B------:R-:W-:Y:S02]  /*5b80*/  HADD2.F32 R11, -RZ, R10.reuse.H1_H1 ;  /* 0x3000000aff0b7230 */ /* 0x100fe40000004100 */
[C---:B------:R-:W-:Y:S01]  /*5b90*/  FFMA R108, R90.reuse, R9, R108 ;  /* 0x000000095a6c7223 */ /* 0x040fe2000000006c */
[----:B------:R-:W-:Y:S02]  /*5ba0*/  HADD2.F32 R9, -RZ, R10.H0_H0 ;  /* 0x2000000aff097230 */ /* 0x000fe40000004100 */
[C---:B------:R-:W-:Y:S01]  /*5bb0*/  FMUL R10, R91.reuse, R105 ;  /* 0x000000695b0a7220 */ /* 0x040fe20000400000 */
[C---:B------:R-:W-:Y:S01]  /*5bc0*/  FFMA R12, R90.reuse, R13, R12 ;  /* 0x0000000d5a0c7223 */ /* 0x040fe2000000000c */
[----:B------:R-:W-:Y:S02]  /*5bd0*/  HADD2.F32 R3, -RZ, R3.H1_H1 ;  /* 0x30000003ff037230 */ /* 0x000fe40000004100 */
[C---:B------:R-:W-:Y:S01]  /*5be0*/  FMUL R13, R91.reuse, R106 ;  /* 0x0000006a5b0d7220 */ /* 0x040fe20000400000 */
[C---:B------:R-:W-:Y:S01]  /*5bf0*/  FFMA R14, R90.reuse, R9, R10 ;  /* 0x000000095a0e7223 */ /* 0x040fe2000000000a */
[----:B------:R-:W-:Y:S01]  /*5c00*/  FMUL R104, R91, R104 ;  /* 0x000000685b687220 */ /* 0x000fe20000400000 */
[----:B------:R-:W-:Y:S01]  /*5c10*/  F2FP.F16.E4M3.UNPACK_B R10, R5 ;  /* 0x00000005ff0a723e */ /* 0x000fe200020006ff */
[----:B------:R-:W-:Y:S01]  /*5c20*/  FFMA R13, R90, R3, R13 ;  /* 0x000000035a0d7223 */ /* 0x000fe2000000000d */
[----:B------:R-:W-:-:S02]  /*5c30*/  HADD2.F32 R9, -RZ, R4.H1_H1 ;  /* 0x30000004ff097230 */ /* 0x000fc40000004100 */
[C---:B------:R-:W-:Y:S01]  /*5c40*/  FFMA R15, R90.reuse, R11, R104 ;  /* 0x0000000b5a0f7223 */ /* 0x040fe20000000068 */
[----:B------:R-:W-:Y:S02]  /*5c50*/  HADD2.F32 R3, -RZ, R4.H0_H0 ;  /* 0x20000004ff037230 */ /* 0x000fe40000004100 */
[C---:B------:R-:W-:Y:S01]  /*5c60*/  FMUL R102, R91.reuse, R102 ;  /* 0x000000665b667220 */ /* 0x040fe20000400000 */
[--C-:B------:R-:W-:Y:S01]  /*5c70*/  HADD2.F32 R11, -RZ, R10.reuse.H0_H0 ;  /* 0x2000000aff0b7230 */ /* 0x100fe20000004100 */
[----:B------:R-:W-:Y:S01]  /*5c80*/  F2FP.F16.E4M3.UNPACK_B R5, R5.H1 ;  /* 0x00000005ff05723e */ /* 0x000fe200030006ff */
[C---:B------:R-:W-:Y:S01]  /*5c90*/  FMUL R103, R91.reuse, R103 ;  /* 0x000000675b677220 */ /* 0x040fe20000400000 */
[C---:B------:R-:W-:Y:S01]  /*5ca0*/  FMUL R4, R91.reuse, R101 ;  /* 0x000000655b047220 */ /* 0x040fe20000400000 */
[C---:B------:R-:W-:Y:S01]  /*5cb0*/  FFMA R102, R90.reuse, R9, R102 ;  /* 0x000000095a667223 */ /* 0x040fe20000000066 */
[----:B------:R-:W-:Y:S01]  /*5cc0*/  FMUL R98, R91, R98 ;  /* 0x000000625b627220 */ /* 0x000fe20000400000 */
[C---:B------:R-:W-:Y:S01]  /*5cd0*/  FFMA R103, R90.reuse, R3, R103 ;  /* 0x000000035a677223 */ /* 0x040fe20000000067 */
[----:B------:R-:W-:Y:S01]  /*5ce0*/  FFMA R20, R90, R11, R4 ;  /* 0x0000000b5a147223 */ /* 0x000fe20000000004 */
[----:B------:R-:W-:Y:S01]  /*5cf0*/  HADD2.F32 R9, -RZ, R5.H0_H0 ;  /* 0x20000005ff097230 */ /* 0x000fe20000004100 */
[----:B------:R-:W-:Y:S01]  /*5d00*/  F2FP.F16.E4M3.UNPACK_B R4, R6 ;  /* 0x00000006ff04723e */ /* 0x000fe200020006ff */
[----:B------:R-:W-:-:S02]  /*5d10*/  HADD2.F32 R3, -RZ, R10.H1_H1 ;  /* 0x3000000aff037230 */ /* 0x000fc40000004100 */
[C---:B------:R-:W-:Y:S01]  /*5d20*/  FMUL R11, R91.reuse, R100 ;  /* 0x000000645b0b7220 */ /* 0x040fe20000400000 */
[----:B------:R-:W-:Y:S02]  /*5d30*/  HADD2.F32 R5, -RZ, R5.H1_H1 ;  /* 0x30000005ff057230 */ /* 0x000fe40000004100 */
[----:B------:R-:W-:Y:S01]  /*5d40*/  FMUL R10, R91, R99 ;  /* 0x000000635b0a7220 */ /* 0x000fe20000400000 */
[----:B------:R-:W-:Y:S01]  /*5d50*/  F2FP.F16.E4M3.UNPACK_B R6, R6.H1 ;  /* 0x00000006ff06723e */ /* 0x000fe200030006ff */
[C---:B------:R-:W-:Y:S01]  /*5d60*/  FFMA R21, R90.reuse, R3, R11 ;  /* 0x000000035a157223 */ /* 0x040fe2000000000b */
[--C-:B------:R-:W-:Y:S02]  /*5d70*/  HADD2.F32 R3, -RZ, R4.reuse.H0_H0 ;  /* 0x20000004ff037230 */ /* 0x100fe40000004100 */
[C---:B------:R-:W-:Y:S01]  /*5d80*/  FFMA R10, R90.reuse, R9, R10 ;  /* 0x000000095a0a7223 */ /* 0x040fe2000000000a */
[----:B------:R-:W-:Y:S01]  /*5d90*/  FFMA R25, R90, R5, R98 ;  /* 0x000000055a197223 */ /* 0x000fe20000000062 */
[----:B------:R-:W-:-:S02]  /*5da0*/  HADD2.F32 R5, -RZ, R4.H1_H1 ;  /* 0x30000004ff057230 */ /* 0x000fc40000004100 */
[C---:B------:R-:W-:Y:S01]  /*5db0*/  FMUL R97, R91.reuse, R97 ;  /* 0x000000615b617220 */ /* 0x040fe20000400000 */
[--C-:B------:R-:W-:Y:S02]  /*5dc0*/  HADD2.F32 R9, -RZ, R6.reuse.H0_H0 ;  /* 0x20000006ff097230 */ /* 0x100fe40000004100 */
[C---:B------:R-:W-:Y:S01]  /*5dd0*/  FMUL R96, R91.reuse, R96 ;  /* 0x000000605b607220 */ /* 0x040fe20000400000 */
[----:B------:R-:W-:Y:S02]  /*5de0*/  HADD2.F32 R11, -RZ, R6.H1_H1 ;  /* 0x30000006ff0b7230 */ /* 0x000fe40000004100 */
[C---:B------:R-:W-:Y:S01]  /*5df0*/  FMUL R4, R91.reuse, R95 ;  /* 0x0000005f5b047220 */ /* 0x040fe20000400000 */
[----:B------:R-:W-:Y:S01]  /*5e00*/  FMUL R94, R91, R94 ;  /* 0x0000005e5b5e7220 */ /* 0x000fe20000400000 */
[C---:B------:R-:W-:Y:S01]  /*5e10*/  FFMA R3, R90.reuse, R3, R97 ;  /* 0x000000035a037223 */ /* 0x040fe20000000061 */
[C---:B------:R-:W-:Y:S01]  /*5e20*/  FFMA R96, R90.reuse, R5, R96 ;  /* 0x000000055a607223 */ /* 0x040fe20000000060 */
[C---:B------:R-:W-:Y:S01]  /*5e30*/  FFMA R4, R90.reuse, R9, R4 ;  /* 0x000000095a047223 */ /* 0x040fe20000000004 */
[----:B------:R-:W-:Y:S01]  /*5e40*/  FFMA R11, R90, R11, R94 ;  /* 0x0000000b5a0b7223 */ /* 0x000fe2000000005e */
[----:B------:R-:W-:-:S02]  /*5e50*/  F2FP.SATFINITE.E4M3.F32.PACK_AB_MERGE_C R109, R108, R109, RZ ;  /* 0x0000006d6c6d723e */ /* 0x000fc400048070ff */
[----:B------:R-:W-:Y:S02]  /*5e60*/  F2FP.SATFINITE.E4M3.F32.PACK_AB_MERGE_C R13, R13, R12, RZ ;  /* 0x0000000c0d0d723e */ /* 0x000fe400048070ff */
[----:B------:R-:W-:Y:S02]  /*5e70*/  F2FP.SATFINITE.E4M3.F32.PACK_AB_MERGE_C R15, R15, R14, RZ ;  /* 0x0000000e0f0f723e */ /* 0x000fe400048070ff */
[----:B------:R-:W-:Y:S02]  /*5e80*/  F2FP.SATFINITE.E4M3.F32.PACK_AB_MERGE_C R103, R102, R103, RZ ;  /* 0x000000676667723e */ /* 0x000fe400048070ff */
[----:B------:R-:W-:Y:S02]  /*5e90*/  F2FP.SATFINITE.E4M3.F32.PACK_AB_MERGE_C R20, R21, R20, RZ ;  /* 0x000000141514723e */ /* 0x000fe400048070ff */
[----:B------:R-:W-:Y:S02]  /*5ea0*/  F2FP.SATFINITE.E4M3.F32.PACK_AB_MERGE_C R10, R25, R10, RZ ;  /* 0x0000000a190a723e */ /* 0x000fe400048070ff */
[----:B------:R-:W-:-:S02]  /*5eb0*/  F2FP.SATFINITE.E4M3.F32.PACK_AB_MERGE_C R96, R96, R3, RZ ;  /* 0x000000036060723e */ /* 0x000fc400048070ff */
[----:B------:R-:W-:Y:S01]  /*5ec0*/  F2FP.SATFINITE.E4M3.F32.PACK_AB_MERGE_C R4, R11, R4, RZ ;  /* 0x000000040b04723e */ /* 0x000fe200048070ff */
[----:B------:R-:W-:Y:S06]  /*5ed0*/  @P2 BRA `(.L_x_94) ;  /* 0x0000000000042947 */ /* 0x000fec0003800000 */
[----:B------:R-:W-:-:S04]  /*5ee0*/  DEPBAR.LE SB0, 0x1 ;  /* 0x000080400000791a */ /* 0x000fc80000000000 */
.L_x_94:
[----:B------:R-:W-:Y:S05]  /*5ef0*/  WARPSYNC.ALL ;  /* 0x0000000000007948 */ /* 0x000fea0003800000 */
[----:B------:R-:W-:Y:S01]  /*5f00*/  BAR.SYNC.DEFER_BLOCKING 0x1, 0x100 ;  /* 0x0044000000007b1d */ /* 0x000fe20000010000 */
[----:B------:R-:W-:-:S05]  /*5f10*/  IADD3 R16, P0, R16, UR40, RZ ;  /* 0x0000002810107c10 */ /* 0x000fca000ff1e0ff */
        /* <DEDUP_REMOVED lines=25> */
.L_x_96:
[----:B------:R-:W-:Y:S05]  /*60b0*/  BSYNC B0 ;  /* 0x0000000000007941 */ /* 0x000fea0003800000 */
.L_x_95:
[----:B------:R-:W-:Y:S01]  /*60c0*/  ULDC.64 UR4, c[0x0][0x8f8] ;  /* 0x00023e0000047ab9 */ /* 0x000fe20000000a00 */
[----:B------:R-:W-:Y:S01]  /*60d0*/  IADD3.X R17, R17, UR38, RZ, P0, !PT ;  /* 0x0000002611117c10 */ /* 0x000fe200087fe4ff */
[----:B------:R-:W-:Y:S01]  /*60e0*/  UMOV UR47, 0xffffffff ;  /* 0xffffffff002f7882 */ /* 0x000fe20000000000 */
[----:B------:R-:W-:Y:S01]  /*60f0*/  ISETP.GE.U32.AND P0, PT, R16, UR4, PT ;  /* 0x0000000410007c0c */ /* 0x000fe2000bf06070 */
[----:B------:R-:W-:Y:S01]  /*6100*/  IMAD.MOV.U32 R3, RZ, RZ, -0x1 ;  /* 0xffffffffff037424 */ /* 0x000fe200078e00ff */
[----:B------:R-:W-:Y:S01]  /*6110*/  PRMT R4, RZ, 0x7610, R4 ;  /* 0x00007610ff047816 */ /* 0x000fe20000000004 */
[----:B------:R-:W-:Y:S01]  /*6120*/  IMAD.MOV.U32 R7, RZ, RZ, -0x1 ;  /* 0xffffffffff077424 */ /* 0x000fe200078e00ff */
[----:B------:R-:W-:-:S13]  /*6130*/  ISETP.GE.U32.AND.EX P0, PT, R17, UR5, PT, P0 ;  /* 0x0000000511007c0c */ /* 0x000fda000bf06100 */
[----:B------:R-:W-:Y:S05]  /*6140*/  @P0 BRA `(.L_x_97) ;  /* 0x0000000400600947 */ /* 0x000fea0003800000 */
[----:B------:R-:W2:Y:S01]  /*6150*/  LDC.64 R10, c[0x0][0x8d0] ;  /* 0x00023400ff0a7b82 */ /* 0x000ea20000000a00 */
[----:B------:R-:W3:Y:S01]  /*6160*/  S2R R24, SR_CTAID.X ;  /* 0x0000000000187919 */ /* 0x000ee20000002500 */
[----:B------:R-:W-:Y:S02]  /*6170*/  IMAD.MOV.U32 R8, RZ, RZ, R16 ;  /* 0x000000ffff087224 */ /* 0x000fe400078e0010 */
[----:B------:R-:W-:-:S04]  /*6180*/  IMAD.MOV.U32 R9, RZ, RZ, R17 ;  /* 0x000000ffff097224 */ /* 0x000fc800078e0011 */
[----:B------:R-:W4:Y:S08]  /*6190*/  LDC R12, c[0x0][0x8d8] ;  /* 0x00023600ff0c7b82 */ /* 0x000f300000000800 */
[----:B------:R-:W1:Y:S01]  /*61a0*/  LDC.64 R20, c[0x0][0x8c8] ;  /* 0x00023200ff147b82 */ /* 0x000e620000000a00 */
[----:B--2---:R-:W-:-:S04]  /*61b0*/  ISETP.NE.U32.AND P0, PT, R10, RZ, PT ;  /* 0x000000ff0a00720c */ /* 0x004fc80003f05070 */
[----:B------:R-:W-:-:S13]  /*61c0*/  ISETP.NE.AND.EX P0, PT, R11, RZ, PT, P0 ;  /* 0x000000ff0b00720c */ /* 0x000fda0003f05300 */
[----:B-1-34-:R-:W-:Y:S05]  /*61d0*/  @!P0 BRA `(.L_x_98) ;  /* 0x0000000000288947 */ /* 0x01afea0003800000 */
[----:B------:R-:W1:Y:S02]  /*61e0*/  LDC R3, c[0x0][0x8dc] ;  /* 0x00023700ff037b82 */ /* 0x000e640000000800 */
[----:B-1----:R-:W-:-:S04]  /*61f0*/  IADD3 R3, P0, R16, R3, RZ ;  /* 0x0000000310037210 */ /* 0x002fc80007f1e0ff */
[----:B------:R-:W-:-:S05]  /*6200*/  IADD3.X R13, RZ, R17, RZ, P0, !PT ;  /* 0x00000011ff0d7210 */ /* 0x000fca00007fe4ff */
[----:B------:R-:W-:-:S04]  /*6210*/  IMAD.WIDE.U32 R4, R13, R10, RZ ;  /* 0x0000000a0d047225 */ /* 0x000fc800078e00ff */
[----:B------:R-:W-:-:S04]  /*6220*/  IMAD.WIDE.U32 R6, P0, R3, R11, R4 ;  /* 0x0000000b03067225 */ /* 0x000fc80007800004 */
[----:B------:R-:W-:-:S04]  /*6230*/  IMAD.WIDE.U32 R4, R3, R10, RZ ;  /* 0x0000000a03047225 */ /* 0x000fc800078e00ff */
[----:B------:R-:W-:Y:S01]  /*6240*/  IMAD.X R9, RZ, RZ, RZ, P0 ;  /* 0x000000ffff097224 */ /* 0x000fe200000e06ff */
[----:B------:R-:W-:Y:S01]  /*6250*/  IADD3 RZ, P0, R5, R6, RZ ;  /* 0x0000000605ff7210 */ /* 0x000fe20007f1e0ff */
[----:B------:R-:W-:-:S04]  /*6260*/  IMAD.MOV.U32 R8, RZ, RZ, R7 ;  /* 0x000000ffff087224 */ /* 0x000fc800078e0007 */
[----:B------:R-:W-:-:S08]  /*6270*/  IMAD.WIDE.U32.X R8, R13, R11, R8, P0 ;  /* 0x0000000b0d087225 */ /* 0x000fd000000e0408 */
.L_x_98:
[----:B------:R-:W1:Y:S01]  /*6280*/  S2R R25, SR_CTAID.Y ;  /* 0x0000000000197919 */ /* 0x000e620000002600 */
[-CC-:B------:R-:W-:Y:S01]  /*6290*/  SHF.R.U64 R32, R8, R12.reuse, R9.reuse ;  /* 0x0000000c08207219 */ /* 0x180fe20000001209 */
[----:B------:R-:W2:Y:S01]  /*62a0*/  LDC.64 R14, c[0x0][0x8e8] ;  /* 0x00023a00ff0e7b82 */ /* 0x000ea20000000a00 */
[----:B------:R-:W-:Y:S01]  /*62b0*/  SHF.R.U32.HI R3, RZ, R12, R9 ;  /* 0x0000000cff037219 */ /* 0x000fe20000011609 */
[----:B------:R-:W-:Y:S01]  /*62c0*/  ULDC UR4, c[0x0][0x150] ;  /* 0x0000540000047ab9 */ /* 0x000fe20000000800 */
[----:B------:R-:W-:Y:S02]  /*62d0*/  IADD3 R7, P0, RZ, -R32, RZ ;  /* 0x80000020ff077210 */ /* 0x000fe40007f1e0ff */
[----:B------:R-:W-:-:S03]  /*62e0*/  I2FP.F32.U32 R9, R24 ;  /* 0x0000001800097245 */ /* 0x000fc60000201000 */
[----:B------:R-:W3:Y:S01]  /*62f0*/  LDC R8, c[0x0][0x8c0] ;  /* 0x00023000ff087b82 */ /* 0x000ee20000000800 */
[----:B------:R-:W-:Y:S02]  /*6300*/  IMAD.X R3, RZ, RZ, ~R3, P0 ;  /* 0x000000ffff037224 */ /* 0x000fe400000e0e03 */
[----:B------:R-:W-:Y:S01]  /*6310*/  FMUL R9, R9, UR4 ;  /* 0x0000000409097c20 */ /* 0x000fe20008400000 */
[----:B------:R-:W-:Y:S01]  /*6320*/  IMAD.WIDE.U32 R4, R7, R20, R16 ;  /* 0x0000001407047225 */ /* 0x000fe200078e0010 */
[----:B------:R-:W-:-:S03]  /*6330*/  ULDC UR4, c[0x0][0x154] ;  /* 0x0000550000047ab9 */ /* 0x000fc60000000800 */
[----:B------:R-:W-:Y:S01]  /*6340*/  IMAD R6, R3, R20, RZ ;  /* 0x0000001403067224 */ /* 0x000fe200078e02ff */
[----:B------:R-:W4:Y:S01]  /*6350*/  LDC R11, c[0x0][0x900] ;  /* 0x00024000ff0b7b82 */ /* 0x000f220000000800 */
[----:B------:R-:W5:Y:S02]  /*6360*/  F2I.U32.TRUNC.NTZ R9, R9 ;  /* 0x0000000900097305 */ /* 0x000f64000020f000 */
[----:B------:R-:W-:-:S04]  /*6370*/  IMAD R3, R7, R21, R6 ;  /* 0x0000001507037224 */ /* 0x000fc800078e0206 */
[----:B------:R-:W-:Y:S01]  /*6380*/  IMAD.IADD R3, R5, 0x1, R3 ;  /* 0x0000000105037824 */ /* 0x000fe200078e0203 */
[----:B------:R-:W4:Y:S01]  /*6390*/  LDC R20, c[0x0][0x8b0] ;  /* 0x00022c00ff147b82 */ /* 0x000f220000000800 */
[----:B--2---:R-:W-:-:S04]  /*63a0*/  ISETP.NE.U32.AND P0, PT, R14, RZ, PT ;  /* 0x000000ff0e00720c */ /* 0x004fc80003f05070 */
[----:B------:R-:W-:-:S03]  /*63b0*/  ISETP.NE.AND.EX P0, PT, R15, RZ, PT, P0 ;  /* 0x000000ff0f00720c */ /* 0x000fc60003f05300 */
[----:B------:R-:W2:Y:S01]  /*63c0*/  LDC R7, c[0x0][0x144] ;  /* 0x00005100ff077b82 */ /* 0x000ea20000000800 */
[-C--:B---3--:R-:W-:Y:S01]  /*63d0*/  SHF.R.U64 R12, R4, R8.reuse, R3 ;  /* 0x00000008040c7219 */ /* 0x088fe20000001203 */
[----:B-----5:R-:W-:Y:S01]  /*63e0*/  IMAD.MOV R9, RZ, RZ, -R9 ;  /* 0x000000ffff097224 */ /* 0x020fe200078e0a09 */
[----:B-1----:R-:W-:Y:S02]  /*63f0*/  I2FP.F32.U32 R4, R25 ;  /* 0x0000001900047245 */ /* 0x002fe40000201000 */
[----:B------:R-:W-:-:S03]  /*6400*/  SHF.R.U32.HI R3, RZ, R8, R3 ;  /* 0x00000008ff037219 */ /* 0x000fc60000011603 */
[----:B------:R-:W1:Y:S01]  /*6410*/  LDC R26, c[0x0][0x148] ;  /* 0x00005200ff1a7b82 */ /* 0x000e620000000800 */
[----:B------:R-:W-:Y:S01]  /*6420*/  FMUL R6, R4, UR4 ;  /* 0x0000000404067c20 */ /* 0x000fe20008400000 */
[----:B------:R-:W-:Y:S01]  /*6430*/  IMAD.MOV.U32 R4, RZ, RZ, -0x1 ;  /* 0xffffffffff047424 */ /* 0x000fe200078e00ff */
[----:B----4-:R-:W-:-:S04]  /*6440*/  SHF.L.U32 R30, R0, R11, RZ ;  /* 0x0000000b001e7219 */ /* 0x010fc800000006ff */
[-C--:B------:R-:W-:Y:S01]  /*6450*/  SHF.L.U32 R4, R4, R11.reuse, RZ ;  /* 0x0000000b04047219 */ /* 0x080fe200000006ff */
[----:B------:R-:W3:Y:S01]  /*6460*/  LDC R21, c[0x0][0x8a8] ;  /* 0x00022a00ff157b82 */ /* 0x000ee20000000800 */
[-CC-:B------:R-:W-:Y:S02]  /*6470*/  SHF.R.U64 R10, R12, R20.reuse, R3.reuse ;  /* 0x000000140c0a7219 */ /* 0x180fe40000001203 */
[----:B------:R-:W-:Y:S02]  /*6480*/  SHF.R.U32.HI R3, RZ, R20, R3 ;  /* 0x00000014ff037219 */ /* 0x000fe40000011603 */
[----:B------:R4:W1:Y:S01]  /*6490*/  F2I.U32.TRUNC.NTZ R20, R6 ;  /* 0x0000000600147305 */ /* 0x000862000020f000 */
[----:B------:R-:W-:Y:S02]  /*64a0*/  LOP3.LUT R27, RZ, R4, RZ, 0x33, !PT ;  /* 0x00000004ff1b7212 */ /* 0x000fe400078e33ff */
[----:B------:R-:W1:Y:S01]  /*64b0*/  LDC R28, c[0x0][0x8f0] ;  /* 0x00023c00ff1c7b82 */ /* 0x000e620000000800 */
[--C-:B------:R-:W-:Y:S01]  /*64c0*/  SHF.R.U64 R13, R10, R11, R3.reuse ;  /* 0x0000000b0a0d7219 */ /* 0x100fe20000001203 */
[----:B--2---:R-:W-:Y:S01]  /*64d0*/  IMAD R24, R7, R9, R24 ;  /* 0x0000000907187224 */ /* 0x004fe200078e0218 */
[----:B------:R-:W-:-:S02]  /*64e0*/  SHF.R.U32.HI R5, RZ, R11, R3 ;  /* 0x0000000bff057219 */ /* 0x000fc40000011603 */
[----:B------:R-:W-:-:S03]  /*64f0*/  MOV R4, R13 ;  /* 0x0000000d00047202 */ /* 0x000fc60000000f00 */
[----:B------:R-:W2:Y:S08]  /*6500*/  LDC R29, c[0x0][0x8e0] ;  /* 0x00023800ff1d7b82 */ /* 0x000eb00000000800 */
[----:B------:R-:W1:Y:S01]  /*6510*/  LDC R31, c[0x0][0x8b8] ;  /* 0x00022e00ff1f7b82 */ /* 0x000e620000000800 */
[----:B----4-:R-:W-:Y:S05]  /*6520*/  @!P0 BRA `(.L_x_99) ;  /* 0x0000000000288947 */ /* 0x010fea0003800000 */
[----:B------:R-:W4:Y:S02]  /*6530*/  LDC R0, c[0x0][0x8f4] ;  /* 0x00023d00ff007b82 */ /* 0x000f240000000800 */
[----:B----4-:R-:W-:-:S05]  /*6540*/  IADD3 R3, P0, R13, R0, RZ ;  /* 0x000000000d037210 */ /* 0x010fca0007f1e0ff */
[----:B------:R-:W-:-:S04]  /*6550*/  IMAD.X R11, RZ, RZ, R5, P0 ;  /* 0x000000ffff0b7224 */ /* 0x000fc800000e0605 */
[----:B------:R-:W-:-:S04]  /*6560*/  IMAD.WIDE.U32 R4, R11, R14, RZ ;  /* 0x0000000e0b047225 */ /* 0x000fc800078e00ff */
[----:B------:R-:W-:-:S04]  /*6570*/  IMAD.WIDE.U32 R6, P0, R3, R15, R4 ;  /* 0x0000000f03067225 */ /* 0x000fc80007800004 */
[----:B------:R-:W-:-:S04]  /*6580*/  IMAD.WIDE.U32 R4, R3, R14, RZ ;  /* 0x0000000e03047225 */ /* 0x000fc800078e00ff */
[----:B------:R-:W-:Y:S01]  /*6590*/  IMAD.X R9, RZ, RZ, RZ, P0 ;  /* 0x000000ffff097224 */ /* 0x000fe200000e06ff */
[----:B------:R-:W-:Y:S01]  /*65a0*/  IADD3 RZ, P0, R5, R6, RZ ;  /* 0x0000000605ff7210 */ /* 0x000fe20007f1e0ff */
[----:B------:R-:W-:-:S04]  /*65b0*/  IMAD.MOV.U32 R8, RZ, RZ, R7 ;  /* 0x000000ffff087224 */ /* 0x000fc800078e0007 */
[----:B------:R-:W-:-:S08]  /*65c0*/  IMAD.WIDE.U32.X R4, R11, R15, R8, P0 ;  /* 0x0000000f0b047225 */ /* 0x000fd000000e0408 */
.L_x_99:
[----:B------:R-:W-:Y:S01]  /*65d0*/  ISETP.NE.AND P0, PT, R2, 0x1, PT ;  /* 0x000000010200780c */ /* 0x000fe20003f05270 */
[----:B-1----:R-:W-:Y:S01]  /*65e0*/  IMAD.MOV R20, RZ, RZ, -R20 ;  /* 0x000000ffff147224 */ /* 0x002fe200078e0a14 */
[----:B------:R-:W-:Y:S01]  /*65f0*/  SHF.R.U64 R0, R4, R28, R5 ;  /* 0x0000001c04007219 */ /* 0x000fe20000001205 */
[----:B---3--:R-:W-:Y:S01]  /*6600*/  VIADD R5, R21, 0xffffffff ;  /* 0xffffffff15057836 */ /* 0x008fe20000000000 */
[----:B------:R-:W-:Y:S02]  /*6610*/  LOP3.LUT R3, R10, R27, RZ, 0xc0, !PT ;  /* 0x0000001b0a037212 */ /* 0x000fe400078ec0ff */
[----:B------:R-:W-:Y:S01]  /*6620*/  R2UR UR47, R32 ;  /* 0x00000000202f72ca */ /* 0x000fe200000e0000 */
[----:B------:R-:W-:Y:S01]  /*6630*/  IMAD.MOV R4, RZ, RZ, -R0 ;  /* 0x000000ffff047224 */ /* 0x000fe200078e0a00 */
[----:B------:R-:W-:Y:S01]  /*6640*/  LOP3.LUT R5, R12, R5, RZ, 0xc0, !PT ;  /* 0x000000050c057212 */ /* 0x000fe200078ec0ff */
[----:B------:R-:W-:Y:S02]  /*6650*/  IMAD R3, R30, R0, R3 ;  /* 0x000000001e037224 */ /* 0x000fe400078e0203 */
[----:B--2---:R-:W-:Y:S01]  /*6660*/  IMAD R0, R4, R29, R13 ;  /* 0x0000001d04007224 */ /* 0x004fe200078e020d */
[----:B------:R-:W-:Y:S01]  /*6670*/  MOV R4, 0x1 ;  /* 0x0000000100047802 */ /* 0x000fe20000000f00 */
[----:B------:R-:W-:-:S02]  /*6680*/  @P0 IMAD R24, R26, R20, R25 ;  /* 0x000000141a180224 */ /* 0x000fc400078e0219 */
[----:B------:R-:W-:Y:S02]  /*6690*/  IMAD R0, R0, R21, R5 ;  /* 0x0000001500007224 */ /* 0x000fe400078e0205 */
[----:B------:R-:W-:-:S05]  /*66a0*/  IMAD R3, R3, R31, R24 ;  /* 0x0000001f03037224 */ /* 0x000fca00078e0218 */
[----:B------:R-:W-:Y:S02]  /*66b0*/  SEL R7, R0, R3, !P0 ;  /* 0x0000000300077207 */ /* 0x000fe40004000000 */
[----:B------:R-:W-:-:S07]  /*66c0*/  SEL R3, R3, R0, !P0 ;  /* 0x0000000003037207 */ /* 0x000fce0004000000 */
.L_x_97:
[----:B------:R-:W-:Y:S01]  /*66d0*/  LOP3.LUT P0, RZ, R4, 0xff, RZ, 0xc0, !PT ;  /* 0x000000ff04ff7812 */ /* 0x000fe2000780c0ff */
[----:B------:R-:W-:-:S04]  /*66e0*/  UIMAD.WIDE.U32 UR4, UR52, -0x55555555, URZ ;  /* 0xaaaaaaab340478a5 */ /* 0x000fc8000f8e003f */
[----:B------:R-:W-:-:S04]  /*66f0*/  USHF.R.U32.HI UR4, URZ, 0x3, UR5 ;  /* 0x000000033f047899 */ /* 0x000fc80008011605 */
[----:B------:R-:W-:-:S04]  /*6700*/  UIMAD UR4, UR4, -0xc, UR52 ;  /* 0xfffffff4040478a4 */ /* 0x000fc8000f8e0234 */
[----:B------:R-:W-:Y:S08]  /*6710*/  @P0 BRA `(.L_x_100) ;  /* 0xffffffb0001c0947 */ /* 0x000ff0000383ffff */
[----:B------:R-:W-:-:S04]  /*6720*/  DEPBAR.LE SB0, 0x0 ;  /* 0x000080000000791a */ /* 0x000fc80000000000 */
[----:B------:R-:W-:Y:S05]  /*6730*/  EXIT ;  /* 0x000000000000794d */ /* 0x000fea0003800000 */
.L_x_12:
[----:B------:R-:W-:Y:S01]  /*6740*/  ULDC.64 UR4, c[0x0][0x8f8] ;  /* 0x00023e0000047ab9 */ /* 0x000fe20000000a00 */
[----:B------:R-:W-:Y:S01]  /*6750*/  PRMT R12, RZ, 0x7610, R12 ;  /* 0x00007610ff0c7816 */ /* 0x000fe2000000000c */
[----:B------:R-:W-:Y:S01]  /*6760*/  IMAD.MOV.U32 R20, RZ, RZ, -0x1 ;  /* 0xffffffffff147424 */ /* 0x000fe200078e00ff */
[----:B------:R-:W-:Y:S01]  /*6770*/  ISETP.GE.U32.AND P0, PT, R16, UR4, PT ;  /* 0x0000000410007c0c */ /* 0x000fe2000bf06070 */
[----:B------:R-:W-:Y:S02]  /*6780*/  IMAD.MOV.U32 R7, RZ, RZ, -0x1 ;  /* 0xffffffffff077424 */ /* 0x000fe400078e00ff */
[----:B------:R-:W-:Y:S01]  /*6790*/  IMAD.MOV.U32 R13, RZ, RZ, -0x1 ;  /* 0xffffffffff0d7424 */ /* 0x000fe200078e00ff */
[----:B------:R-:W-:-:S13]  /*67a0*/  ISETP.GE.U32.AND.EX P0, PT, R17, UR5, PT, P0 ;  /* 0x0000000511007c0c */ /* 0x000fda000bf06100 */
[----:B------:R-:W-:Y:S05]  /*67b0*/  @P0 BRA `(.L_x_101) ;  /* 0x0000000400240947 */ /* 0x000fea0003800000 */
[----:B------:R-:W2:Y:S01]  /*67c0*/  LDC.64 R22, c[0x0][0x8d0] ;  /* 0x00023400ff167b82 */ /* 0x000ea20000000a00 */
[----:B------:R-:W-:Y:S02]  /*67d0*/  IMAD.MOV.U32 R20, RZ, RZ, R16 ;  /* 0x000000ffff147224 */ /* 0x000fe400078e0010 */
[----:B------:R-:W-:-:S05]  /*67e0*/  IMAD.MOV.U32 R21, RZ, RZ, R17 ;  /* 0x000000ffff157224 */ /* 0x000fca00078e0011 */
[----:B------:R-:W3:Y:S08]  /*67f0*/  LDC R26, c[0x0][0x8d8] ;  /* 0x00023600ff1a7b82 */ /* 0x000ef00000000800 */
[----:B------:R-:W4:Y:S01]  /*6800*/  LDC.64 R28, c[0x0][0x8c8] ;  /* 0x00023200ff1c7b82 */ /* 0x000f220000000a00 */
[----:B--2---:R-:W-:-:S04]  /*6810*/  ISETP.NE.U32.AND P0, PT, R22, RZ, PT ;  /* 0x000000ff1600720c */ /* 0x004fc80003f05070 */
[----:B------:R-:W-:-:S13]  /*6820*/  ISETP.NE.AND.EX P0, PT, R23, RZ, PT, P0 ;  /* 0x000000ff1700720c */ /* 0x000fda0003f05300 */
[----:B---34-:R-:W-:Y:S05]  /*6830*/  @!P0 BRA `(.L_x_102) ;  /* 0x0000000000288947 */ /* 0x018fea0003800000 */
[----:B------:R-:W2:Y:S02]  /*6840*/  LDC R7, c[0x0][0x8dc] ;  /* 0x00023700ff077b82 */ /* 0x000ea40000000800 */
[----:B--2---:R-:W-:-:S05]  /*6850*/  IADD3 R7, P0, R16, R7, RZ ;  /* 0x0000000710077210 */ /* 0x004fca0007f1e0ff */
        /* <DEDUP_REMOVED lines=8> */
.L_x_102:
[----:B------:R-:W2:Y:S01]  /*68e0*/  LDC.64 R32, c[0x0][0x8e8] ;  /* 0x00023a00ff207b82 */ /* 0x000ea20000000a00 */
[-CC-:B------:R-:W-:Y:S01]  /*68f0*/  SHF.R.U64 R25, R20, R26.reuse, R21.reuse ;  /* 0x0000001a14197219 */ /* 0x180fe20000001215 */
[----:B------:R-:W-:Y:S01]  /*6900*/  ULDC UR4, c[0x0][0x900] ;  /* 0x0002400000047ab9 */ /* 0x000fe20000000800 */
[----:B------:R-:W-:Y:S02]  /*6910*/  SHF.R.U32.HI R7, RZ, R26, R21 ;  /* 0x0000001aff077219 */ /* 0x000fe40000011615 */
[----:B------:R-:W-:-:S03]  /*6920*/  IADD3 R15, P0, RZ, -R25, RZ ;  /* 0x80000019ff0f7210 */ /* 0x000fc60007f1e0ff */
[----:B------:R-:W3:Y:S02]  /*6930*/  LDC R20, c[0x0][0x8c0] ;  /* 0x00023000ff147b82 */ /* 0x000ee40000000800 */
[----:B------:R-:W-:Y:S02]  /*6940*/  IMAD.X R7, RZ, RZ, ~R7, P0 ;  /* 0x000000ffff077224 */ /* 0x000fe400000e0e07 */
[----:B------:R-:W-:-:S04]  /*6950*/  IMAD.WIDE.U32 R12, R15, R28, R16 ;  /* 0x0000001c0f0c7225 */ /* 0x000fc800078e0010 */
[----:B------:R-:W4:Y:S01]  /*6960*/  LDC R30, c[0x0][0x8b0] ;  /* 0x00022c00ff1e7b82 */ /* 0x000f220000000800 */
[----:B------:R-:W-:-:S04]  /*6970*/  IMAD R14, R7, R28, RZ ;  /* 0x0000001c070e7224 */ /* 0x000fc800078e02ff */
[----:B------:R-:W-:-:S03]  /*6980*/  IMAD R7, R15, R29, R14 ;  /* 0x0000001d0f077224 */ /* 0x000fc600078e020e */
[----:B------:R-:W1:Y:S01]  /*6990*/  LDC R27, c[0x0][0x8a8] ;  /* 0x00022a00ff1b7b82 */ /* 0x000e620000000800 */
[----:B------:R-:W-:Y:S01]  /*69a0*/  IMAD.IADD R7, R13, 0x1, R7 ;  /* 0x000000010d077824 */ /* 0x000fe200078e0207 */
[----:B--2---:R-:W-:-:S04]  /*69b0*/  ISETP.NE.U32.AND P0, PT, R32, RZ, PT ;  /* 0x000000ff2000720c */ /* 0x004fc80003f05070 */
[----:B------:R-:W-:Y:S02]  /*69c0*/  ISETP.NE.AND.EX P0, PT, R33, RZ, PT, P0 ;  /* 0x000000ff2100720c */ /* 0x000fe40003f05300 */
[----:B------:R-:W2:Y:S01]  /*69d0*/  LDC R29, c[0x0][0x8f0] ;  /* 0x00023c00ff1d7b82 */ /* 0x000ea20000000800 */
[-CC-:B---3--:R-:W-:Y:S01]  /*69e0*/  SHF.R.U64 R22, R12, R20.reuse, R7.reuse ;  /* 0x000000140c167219 */ /* 0x188fe20000001207 */
[----:B------:R-:W-:Y:S01]  /*69f0*/  IMAD.MOV.U32 R12, RZ, RZ, -0x1 ;  /* 0xffffffffff0c7424 */ /* 0x000fe200078e00ff */
[----:B------:R-:W-:-:S04]  /*6a00*/  SHF.R.U32.HI R7, RZ, R20, R7 ;  /* 0x00000014ff077219 */ /* 0x000fc80000011607 */
[----:B------:R-:W-:Y:S01]  /*6a10*/  SHF.L.U32 R12, R12, UR4, RZ ;  /* 0x000000040c0c7c19 */ /* 0x000fe200080006ff */
[----:B------:R-:W3:Y:S01]  /*6a20*/  LDC R31, c[0x0][0x8e0] ;  /* 0x00023800ff1f7b82 */ /* 0x000ee20000000800 */
[-CC-:B----4-:R-:W-:Y:S02]  /*6a30*/  SHF.R.U64 R26, R22, R30.reuse, R7.reuse ;  /* 0x0000001e161a7219 */ /* 0x190fe40000001207 */
[----:B------:R-:W-:Y:S02]  /*6a40*/  SHF.R.U32.HI R7, RZ, R30, R7 ;  /* 0x0000001eff077219 */ /* 0x000fe40000011607 */
[----:B------:R-:W-:Y:S02]  /*6a50*/  LOP3.LUT R35, RZ, R12, RZ, 0x33, !PT ;  /* 0x0000000cff237212 */ /* 0x000fe400078e33ff */
[--C-:B------:R-:W-:Y:S01]  /*6a60*/  SHF.R.U64 R28, R26, UR4, R7.reuse ;  /* 0x000000041a1c7c19 */ /* 0x100fe20008001207 */
[----:B------:R-:W4:Y:S01]  /*6a70*/  LDC R34, c[0x0][0x8b8] ;  /* 0x00022e00ff227b82 */ /* 0x000f220000000800 */
[----:B------:R-:W-:-:S03]  /*6a80*/  SHF.R.U32.HI R13, RZ, UR4, R7 ;  /* 0x00000004ff0d7c19 */ /* 0x000fc60008011607 */
[----:B------:R-:W-:Y:S01]  /*6a90*/  IMAD.MOV.U32 R12, RZ, RZ, R28 ;  /* 0x000000ffff0c7224 */ /* 0x000fe200078e001c */
[----:B-1----:R-:W-:Y:S06]  /*6aa0*/  @!P0 BRA `(.L_x_103) ;  /* 0x0000000000288947 */ /* 0x002fec0003800000 */
        /* <DEDUP_REMOVED lines=10> */
.L_x_103:
[----:B------:R-:W-:Y:S01]  /*6b50*/  ISETP.NE.AND P0, PT, R2, 0x1, PT ;  /* 0x000000010200780c */ /* 0x000fe20003f05270 */
[----:B------:R-:W-:Y:S01]  /*6b60*/  USHF.L.U32 UR4, UR37, UR4, URZ ;  /* 0x0000000425047299 */ /* 0x000fe2000800063f */
[----:B--2---:R-:W-:Y:S01]  /*6b70*/  SHF.R.U64 R12, R12, R29, R13 ;  /* 0x0000001d0c0c7219 */ /* 0x004fe2000000120d */
[----:B------:R-:W-:Y:S01]  /*6b80*/  VIADD R15, R27, 0xffffffff ;  /* 0xffffffff1b0f7836 */ /* 0x000fe20000000000 */
[----:B------:R-:W-:-:S03]  /*6b90*/  LOP3.LUT R7, R26, R35, RZ, 0xc0, !PT ;  /* 0x000000231a077212 */ /* 0x000fc600078ec0ff */
[----:B------:R-:W-:Y:S01]  /*6ba0*/  IMAD.MOV R13, RZ, RZ, -R12 ;  /* 0x000000ffff0d7224 */ /* 0x000fe200078e0a0c */
[----:B------:R-:W-:Y:S01]  /*6bb0*/  LOP3.LUT R22, R22, R15, RZ, 0xc0, !PT ;  /* 0x0000000f16167212 */ /* 0x000fe200078ec0ff */
[----:B------:R-:W-:Y:S02]  /*6bc0*/  IMAD R9, R12, UR4, R7 ;  /* 0x000000040c097c24 */ /* 0x000fe4000f8e0207 */
[----:B---3--:R-:W-:Y:S02]  /*6bd0*/  IMAD R7, R13, R31, R28 ;  /* 0x0000001f0d077224 */ /* 0x008fe400078e021c */
[----:B------:R-:W-:Y:S02]  /*6be0*/  @P0 IMAD R10, R11, R24, R8 ;  /* 0x000000180b0a0224 */ /* 0x000fe400078e0208 */
[----:B------:R-:W-:Y:S02]  /*6bf0*/  IMAD.MOV.U32 R12, RZ, RZ, 0x1 ;  /* 0x00000001ff0c7424 */ /* 0x000fe400078e00ff */
[----:B----4-:R-:W-:-:S02]  /*6c00*/  IMAD R10, R9, R34, R10 ;  /* 0x00000022090a7224 */ /* 0x010fc400078e020a */
[----:B------:R-:W-:Y:S02]  /*6c10*/  IMAD R9, R7, R27, R22 ;  /* 0x0000001b07097224 */ /* 0x000fe400078e0216 */
[----:B------:R-:W-:-:S03]  /*6c20*/  IMAD.MOV.U32 R13, RZ, RZ, R25 ;  /* 0x000000ffff0d7224 */ /* 0x000fc600078e0019 */
[----:B------:R-:W-:Y:S02]  /*6c30*/  SEL R7, R9, R10, !P0 ;  /* 0x0000000a09077207 */ /* 0x000fe40004000000 */
[----:B------:R-:W-:-:S07]  /*6c40*/  SEL R20, R10, R9, !P0 ;  /* 0x000000090a147207 */ /* 0x000fce0004000000 */
.L_x_101:
[----:B------:R-:W-:-:S08]  /*6c50*/  NOP ;  /* 0x0000000000007918 */ /* 0x000fd00000000000 */
[----:B------:R-:W2:-:S00]  /*6c60*/  USETMAXREG.DEALLOC.CTAPOOL 0x28 ;  /* 0x00000028000079c8 */ /* 0x000e8000080e0500 */
[----:B--2---:R-:W-:-:S13]  /*6c70*/  ISETP.NE.AND P0, PT, R3, 0x1, PT ;  /* 0x000000010300780c */ /* 0x004fda0003f05270 */
[----:B-1----:R-:W-:Y:S05]  /*6c80*/  @!P0 EXIT ;  /* 0x000000000000894d */ /* 0x002fea0003800000 */
[----:B------:R-:W-:Y:S05]  /*6c90*/  @!P4 BRA `(.L_x_104) ;  /* 0x0000001000b4c947 */ /* 0x000fea0003800000 */
[----:B------:R-:W-:-:S04]  /*6ca0*/  PRMT R6, R6, 0x9910, RZ ;  /* 0x0000991006067816 */ /* 0x000fc800000000ff */
[----:B------:R-:W-:-:S04]  /*6cb0*/  ISETP.NE.AND P0, PT, R6, RZ, PT ;  /* 0x000000ff0600720c */ /* 0x000fc80003f05270 */
[----:B------:R-:W-:-:S13]  /*6cc0*/  ISETP.NE.OR P0, PT, R3, 0x2, !P0 ;  /* 0x000000020300780c */ /* 0x000fda0004705670 */
[----:B------:R-:W-:Y:S05]  /*6cd0*/  @P0 EXIT ;  /* 0x000000000000094d */ /* 0x000fea0003800000 */
[----:B------:R-:W-:-:S13]  /*6ce0*/  LOP3.LUT P1, RZ, R12, 0xff, RZ, 0xc0, !PT ;  /* 0x000000ff0cff7812 */ /* 0x000fda000782c0ff */
[----:B------:R-:W-:Y:S05]  /*6cf0*/  @!P1 BRA `(.L_x_105) ;  /* 0x0000000000189947 */ /* 0x000fea0003800000 */
[----:B------:R-:W-:Y:S01]  /*6d00*/  UMOV UR4, 0x400 ;  /* 0x0000040000047882 */ /* 0x000fe20000000000 */
[----:B------:R-:W-:Y:S01]  /*6d10*/  IMAD.MOV.U32 R3, RZ, RZ, RZ ;  /* 0x000000ffff037224 */ /* 0x000fe200078e00ff */
[----:B------:R-:W-:-:S04]  /*6d20*/  ULEA UR4, UR36, UR4, 0x18 ;  /* 0x0000000424047291 */ /* 0x000fc8000f8ec03f */
[----:B------:R-:W-:-:S05]  /*6d30*/  SHF.L.U32 R3, R3, 0x1f, RZ ;  /* 0x0000001f03037819 */ /* 0x000fca00000006ff */
[----:B------:R-:W1:Y:S02]  /*6d40*/  SYNCS.PHASECHK.TRANS64.TRYWAIT P0, [UR4+0x108], R3 ;  /* 0x00010803ff0075a7 */ /* 0x000e640008000144 */
[----:B-1----:R-:W-:Y:S05]  /*6d50*/  @!P0 BRA `(.L_x_106) ;  /* 0x0000002800048947 */ /* 0x002fea0003800000 */
.L_x_105:
[----:B------:R-:W-:Y:S01]  /*6d60*/  PRMT R10, RZ, 0x7610, R10 ;  /* 0x00007610ff0a7816 */ /* 0x000fe2000000000a */
[----:B------:R-:W-:Y:S06]  /*6d70*/  @P2 BRA `(.L_x_107) ;  /* 0x0000000000242947 */ /* 0x000fec0003800000 */
[----:B------:R-:W-:Y:S02]  /*6d80*/  ULDC.64 UR4, c[0x0][0x588] ;  /* 0x0001620000047ab9 */ /* 0x000fe40000000a00 */
[----:B------:R-:W-:-:S04]  /*6d90*/  ISETP.NE.U32.AND P0, PT, RZ, UR4, PT ;  /* 0x00000004ff007c0c */ /* 0x000fc8000bf05070 */
[----:B------:R-:W-:-:S13]  /*6da0*/  ISETP.NE.AND.EX P0, PT, RZ, UR5, PT, P0 ;  /* 0x00000005ff007c0c */ /* 0x000fda000bf05300 */
[----:B------:R-:W-:Y:S05]  /*6db0*/  @!P0 BRA `(.L_x_108) ;  /* 0x00000000000c8947 */ /* 0x000fea0003800000 */
[----:B------:R2:W5:Y:S01]  /*6dc0*/  LDG.E R12, desc[UR42][R4.64] ;  /* 0x0000002a040c7981 */ /* 0x000562000c1e1900 */
[----:B------:R-:W-:Y:S01]  /*6dd0*/  MOV R10, 0x1 ;  /* 0x00000001000a7802 */ /* 0x000fe20000000f00 */
[----:B------:R-:W-:Y:S06]  /*6de0*/  BRA `(.L_x_107) ;  /* 0x0000000000087947 */ /* 0x000fec0003800000 */
.L_x_108:
[----:B------:R-:W3:Y:S01]  /*6df0*/  LDC R12, c[0x0][0x580] ;  /* 0x00016000ff0c7b82 */ /* 0x000ee20000000800 */
[----:B------:R-:W-:-:S07]  /*6e00*/  IMAD.MOV.U32 R10, RZ, RZ, 0x1 ;  /* 0x00000001ff0a7424 */ /* 0x000fce00078e00ff */
.L_x_107:
[----:B-1----:R-:W-:Y:S01]  /*6e10*/  IMAD.MOV.U32 R3, RZ, RZ, 0x1 ;  /* 0x00000001ff037424 */ /* 0x002fe200078e00ff */
[----:B------:R-:W-:Y:S06]  /*6e20*/  @!P1 BRA `(.L_x_109) ;  /* 0x0000000c00d89947 */ /* 0x000fec0003800000 */
[----:B------:R-:W1:Y:S01]  /*6e30*/  LDC R8, c[0x0][0x8a8] ;  /* 0x00022a00ff087b82 */ /* 0x000e620000000800 */
[----:B------:R-:W-:Y:S01]  /*6e40*/  IMAD.MOV.U32 R3, RZ, RZ, -0x1 ;  /* 0xffffffffff037424 */ /* 0x000fe200078e00ff */
[----:B------:R-:W-:Y:S01]  /*6e50*/  ULDC UR4, c[0x0][0x900] ;  /* 0x0002400000047ab9 */ /* 0x000fe20000000800 */
[----:B------:R-:W-:Y:S01]  /*6e60*/  LOP3.LUT R11, R0, 0x2, RZ, 0xfc, !PT ;  /* 0x00000002000b7812 */ /* 0x000fe200078efcff */
[----:B------:R-:W-:Y:S01]  /*6e70*/  ULDC.64 UR6, c[0x0][0x198] ;  /* 0x0000660000067ab9 */ /* 0x000fe20000000a00 */
[----:B------:R-:W-:Y:S02]  /*6e80*/  USHF.L.U32 UR13, UR37, UR4, URZ ;  /* 0x00000004250d7299 */ /* 0x000fe4000800063f */
[----:B------:R-:W-:Y:S01]  /*6e90*/  SHF.L.U32 R9, R3, UR4, RZ ;  /* 0x0000000403097c19 */ /* 0x000fe200080006ff */
[----:B------:R-:W-:Y:S01]  /*6ea0*/  IMAD.MOV.U32 R3, RZ, RZ, 0x1 ;  /* 0x00000001ff037424 */ /* 0x000fe200078e00ff */
[----:B------:R-:W-:Y:S01]  /*6eb0*/  ULDC.64 UR14, c[0x0][0x588] ;  /* 0x00016200000e7ab9 */ /* 0x000fe20000000a00 */
[----:B------:R-:W-:Y:S01]  /*6ec0*/  ULDC.64 UR22, c[0x0][0x8f8] ;  /* 0x00023e0000167ab9 */ /* 0x000fe20000000a00 */
[----:B------:R-:W-:Y:S01]  /*6ed0*/  LOP3.LUT R9, RZ, R9, RZ, 0x33, !PT ;  /* 0x00000009ff097212 */ /* 0x000fe200078e33ff */
[----:B------:R-:W-:Y:S01]  /*6ee0*/  ULDC.64 UR24, c[0x0][0x590] ;  /* 0x0001640000187ab9 */ /* 0x000fe20000000a00 */
[----:B-1----:R-:W-:-:S07]  /*6ef0*/  VIADD R8, R8, 0xffffffff ;  /* 0xffffffff08087836 */ /* 0x002fce0000000000 */
.L_x_141:
[----:B------:R-:W-:Y:S02]  /*6f00*/  ISETP.NE.U32.AND P0, PT, RZ, UR24, PT ;  /* 0x00000018ff007c0c */ /* 0x000fe4000bf05070 */
[----:B------:R-:W-:Y:S02]  /*6f10*/  R2UR UR11, R20 ;  /* 0x00000000140b72ca */ /* 0x000fe400000e0000 */
[----:B------:R-:W-:Y:S02]  /*6f20*/  R2UR UR10, R7 ;  /* 0x00000000070a72ca */ /* 0x000fe400000e0000 */
[----:B------:R-:W-:-:S09]  /*6f30*/  ISETP.NE.AND.EX P0, PT, RZ, UR25, PT, P0 ;  /* 0x00000019ff007c0c */ /* 0x000fd2000bf05300 */
[----:B------:R-:W-:Y:S02]  /*6f40*/  USHF.L.U32 UR11, UR11, 0x7, URZ ;  /* 0x000000070b0b7899 */ /* 0x000fe4000800063f */
[----:B------:R-:W-:Y:S02]  /*6f50*/  USHF.L.U32 UR10, UR10, 0x7, URZ ;  /* 0x000000070a0a7899 */ /* 0x000fe4000800063f */
[----:B---34-:R-:W-:Y:S10]  /*6f60*/  @!P0 BRA `(.L_x_110) ;  /* 0x00000000002c8947 */ /* 0x018ff40003800000 */
[----:B------:R-:W-:-:S04]  /*6f70*/  ISETP.NE.U32.AND P1, PT, RZ, UR14, PT ;  /* 0x0000000eff007c0c */ /* 0x000fc8000bf25070 */
[----:B------:R-:W-:-:S13]  /*6f80*/  ISETP.NE.AND.EX P1, PT, RZ, UR15, PT, P1 ;  /* 0x0000000fff007c0c */ /* 0x000fda000bf25310 */
[----:B------:R-:W-:Y:S05]  /*6f90*/  @!P1 BRA `(.L_x_111) ;  /* 0x0000000000189947 */ /* 0x000fea0003800000 */
[----:B--2---:R-:W1:Y:S01]  /*6fa0*/  LDC.64 R4, c[0x0][0x588] ;  /* 0x00016200ff047b82 */ /* 0x004e620000000a00 */
[----:B------:R-:W-:-:S04]  /*6fb0*/  IMAD R7, R13, UR24, RZ ;  /* 0x000000180d077c24 */ /* 0x000fc8000f8e02ff */
[----:B-1----:R-:W-:-:S05]  /*6fc0*/  IMAD.WIDE R4, R7, 0x4, R4 ;  /* 0x0000000407047825 */ /* 0x002fca00078e0204 */
[----:B---3-5:R1:W5:Y:S01]  /*6fd0*/  LDG.E R12, desc[UR42][R4.64] ;  /* 0x0000002a040c7981 */ /* 0x028362000c1e1900 */
[----:B------:R-:W-:Y:S01]  /*6fe0*/  IMAD.MOV.U32 R10, RZ, RZ, 0x1 ;  /* 0x00000001ff0a7424 */ /* 0x000fe200078e00ff */
[----:B------:R-:W-:Y:S06]  /*6ff0*/  BRA `(.L_x_110) ;  /* 0x0000000000087947 */ /* 0x000fec0003800000 */
.L_x_111:
[----:B---3-5:R-:W4:Y:S01]  /*7000*/  LDC R12, c[0x0][0x580] ;  /* 0x00016000ff0c7b82 */ /* 0x028f220000000800 */
[----:B------:R-:W-:-:S07]  /*7010*/  MOV R10, 0x1 ;  /* 0x00000001000a7802 */ /* 0x000fce0000000f00 */
.L_x_110:
[----:B------:R-:W-:Y:S05]  /*7020*/  @!P0 BRA `(.L_x_112) ;  /* 0x00000000001c8947 */ /* 0x000fea0003800000 */
[----:B------:R-:W-:-:S13]  /*7030*/  LOP3.LUT P2, RZ, R10, 0xff, RZ, 0xc0, !PT ;  /* 0x000000ff0aff7812 */ /* 0x000fda000784c0ff */
[----:B-12---:R-:W1:Y:S02]  /*7040*/  @!P2 LDC.64 R4, c[0x0][0x588] ;  /* 0x00016200ff04ab82 */ /* 0x006e640000000a00 */
[----:B-1----:R-:W-:-:S04]  /*7050*/  @!P2 ISETP.NE.U32.AND P0, PT, R4, RZ, PT ;  /* 0x000000ff0400a20c */ /* 0x002fc80003f05070 */
[----:B------:R-:W-:Y:S02]  /*7060*/  @!P2 ISETP.NE.AND.EX P1, PT, R5, RZ, PT, P0 ;  /* 0x000000ff0500a20c */ /* 0x000fe40003f25300 */
[----:B---345:R-:W-:Y:S02]  /*7070*/  @P2 FSETP.EQ.AND P0, PT, R12, RZ, PT ;  /* 0x000000ff0c00220b */ /* 0x038fe40003f02000 */
[----:B------:R-:W-:Y:S01]  /*7080*/  @!P2 PLOP3.LUT P0, PT, P1, PT, PT, 0x8, 0x0 ;  /* 0x000000000000a81c */ /* 0x000fe20000f0e170 */
[----:B------:R-:W-:-:S12]  /*7090*/  BRA `(.L_x_113) ;  /* 0x0000000000047947 */ /* 0x000fd80003800000 */
.L_x_112:
[----:B---345:R-:W-:-:S13]  /*70a0*/  FSETP.EQ.AND P0, PT, R12, RZ, PT ;  /* 0x000000ff0c00720b */ /* 0x038fda0003f02000 */
.L_x_113:
[----:B------:R-:W-:Y:S02]  /*70b0*/  ISETP.NE.AND P2, PT, R11, 0x3, PT ;  /* 0x000000030b00780c */ /* 0x000fe40003f45270 */
[----:B------:R-:W-:-:S04]  /*70c0*/  ELECT P1, URZ, PT ;  /* 0x00000000003f782f */ /* 0x000fc80003820000 */
[----:B------:R-:W-:-:S07]  /*70d0*/  PLOP3.LUT P0, PT, P1, P0, PT, 0x20, 0x0 ;  /* 0x000000000000781c */ /* 0x000fce0000f00470 */
[----:B------:R-:W-:Y:S06]  /*70e0*/  @!P2 BRA `(.L_x_114) ;  /* 0x000000000004a947 */ /* 0x000fec0003800000 */
[----:B------:R-:W-:Y:S01]  /*70f0*/  BPT.TRAP 0x1 ;  /* 0x000000040000795c */ /* 0x000fe20000300000 */
.L_x_114:
[----:B------:R-:W3:Y:S01]  /*7100*/  S2UR UR36, SR_CgaCtaId ;  /* 0x00000000002479c3 */ /* 0x000ee20000008800 */
[----:B------:R-:W-:Y:S01]  /*7110*/  UMOV UR4, 0x400 ;  /* 0x0000040000047882 */ /* 0x000fe20000000000 */
[----:B-12---:R-:W-:Y:S01]  /*7120*/  SHF.L.U32 R4, R3, 0x1f, RZ ;  /* 0x0000001f03047819 */ /* 0x006fe200000006ff */
[----:B---3--:R-:W-:-:S09]  /*7130*/  ULEA UR4, UR36, UR4, 0x18 ;  /* 0x0000000424047291 */ /* 0x008fd2000f8ec03f */
[----:B------:R-:W1:Y:S02]  /*7140*/  SYNCS.PHASECHK.TRANS64.TRYWAIT P1, [UR4+0xe0], R4 ;  /* 0x0000e004ff0075a7 */ /* 0x000e640008020144 */
[----:B-1----:R-:W-:Y:S05]  /*7150*/  @!P1 BRA `(.L_x_115) ;  /* 0x00000024001c9947 */ /* 0x002fea0003800000 */
.L_x_184:
[----:B------:R-:W-:Y:S04]  /*7160*/  BSSY B0, `(.L_x_116) ;  /* 0x000000e000007945 */ /* 0x000fe80003800000 */
[----:B------:R-:W-:Y:S05]  /*7170*/  @!P0 BRA `(.L_x_117) ;  /* 0x0000000000308947 */ /* 0x000fea0003800000 */
[----:B------:R-:W-:Y:S01]  /*7180*/  R2UR UR12, R13 ;  /* 0x000000000d0c72ca */ /* 0x000fe200000e0000 */
[----:B------:R-:W-:Y:S02]  /*7190*/  UIADD3 UR16, UP0, UR6, 0x3f0, URZ ;  /* 0x000003f006107890 */ /* 0x000fe4000ff1e03f */
[----:B------:R-:W-:Y:S02]  /*71a0*/  UIADD3 UR8, UR4, 0x200, URZ ;  /* 0x0000020004087890 */ /* 0x000fe4000fffe03f */
[----:B------:R-:W-:Y:S02]  /*71b0*/  UIADD3 UR9, UR4, 0xc0, URZ ;  /* 0x000000c004097890 */ /* 0x000fe4000fffe03f */
[----:B------:R-:W-:Y:S01]  /*71c0*/  UIADD3.X UR17, URZ, UR7, URZ, UP0, !UPT ;  /* 0x000000073f117290 */ /* 0x000fe200087fe43f */
[----:B------:R-:W-:Y:S01]  /*71d0*/  UMOV UR18, 0x0 ;  /* 0x0000000000127882 */ /* 0x000fe20000000000 */
[----:B------:R-:W-:-:S07]  /*71e0*/  UMOV UR19, 0x10000000 ;  /* 0x1000000000137882 */ /* 0x000fce0000000000 */
[----:B------:R2:W-:Y:S02]  /*71f0*/  UTMALDG.3D [UR8], [UR16], desc[UR18] ;  /* 0x00001208100075b4 */ /* 0x0005e40008011000 */
[----:B--2---:R-:W-:Y:S05]  /*7200*/  @!P2 BRA `(.L_x_118) ;  /* 0x000000000004a947 */ /* 0x004fea0003800000 */
[----:B------:R-:W-:Y:S01]  /*7210*/  BPT.TRAP 0x1 ;  /* 0x000000040000795c */ /* 0x000fe20000300000 */
.L_x_118:
[----:B-1----:R-:W1:Y:S02]  /*7220*/  LDC R5, c[0x0][0x800] ;  /* 0x00020000ff057b82 */ /* 0x002e640000000800 */
[----:B-1----:R2:W-:Y:S02]  /*7230*/  SYNCS.ARRIVE.TRANS64.RED.A0TR RZ, [UR4+0xc0], R5 ;  /* 0x0000c005ffff79a7 */ /* 0x0025e40008300404 */
.L_x_117:
[----:B------:R-:W-:Y:S05]  /*7240*/  BSYNC B0 ;  /* 0x0000000000007941 */ /* 0x000fea0003800000 */
.L_x_116:
[----:B------:R-:W-:Y:S05]  /*7250*/  @!P2 BRA `(.L_x_119) ;  /* 0x000000000004a947 */ /* 0x000fea0003800000 */
[----:B------:R-:W-:Y:S01]  /*7260*/  BPT.TRAP 0x1 ;  /* 0x000000040000795c */ /* 0x000fe20000300000 */
.L_x_119:
[----:B------:R-:W-:-:S04]  /*7270*/  UIADD3 UR5, UR4, 0xc0, URZ ;  /* 0x000000c004057890 */ /* 0x000fc8000fffe03f */
[----:B------:R-:W-:-:S09]  /*7280*/  UPRMT UR5, UR36, 0x654, UR5 ;  /* 0x0000065424057896 */ /* 0x000fd20008000005 */
[----:B------:R-:W-:Y:S01]  /*7290*/  SYNCS.ARRIVE.TRANS64.RED.A1T0 RZ, [UR5], RZ ;  /* 0x000000ffffff79a7 */ /* 0x000fe20008100405 */
[----:B------:R-:W-:Y:S05]  /*72a0*/  @!P2 BRA `(.L_x_120) ;  /* 0x000000000004a947 */ /* 0x000fea0003800000 */
[----:B------:R-:W-:Y:S01]  /*72b0*/  BPT.TRAP 0x1 ;  /* 0x000000040000795c */ /* 0x000fe20000300000 */
.L_x_120:
[----:B------:R-:W3:Y:S02]  /*72c0*/  SYNCS.PHASECHK.TRANS64.TRYWAIT P1, [UR4+0xe8], R4 ;  /* 0x0000e804ff0075a7 */ /* 0x000ee40008020144 */
[----:B---3--:R-:W-:Y:S05]  /*72d0*/  @!P1 BRA `(.L_x_121) ;  /* 0x0000002000d49947 */ /* 0x008fea0003800000 */
.L_x_185:
[----:B------:R-:W-:Y:S04]  /*72e0*/  BSSY B0, `(.L_x_122) ;  /* 0x0000010000007945 */ /* 0x000fe80003800000 */
[----:B------:R-:W-:Y:S05]  /*72f0*/  @!P0 BRA `(.L_x_123) ;  /* 0x0000000000388947 */ /* 0x000fea0003800000 */
[----:B------:R-:W-:Y:S01]  /*7300*/  UIADD3 UR8, UP0, UR6, 0x3f0, URZ ;  /* 0x000003f006087890 */ /* 0x000fe2000ff1e03f */
[----:B------:R-:W-:Y:S01]  /*7310*/  R2UR UR20, R13 ;  /* 0x000000000d1472ca */ /* 0x000fe200000e0000 */
[----:B------:R-:W-:Y:S02]  /*7320*/  UIADD3 UR18, UR10, 0x20, URZ ;  /* 0x000000200a127890 */ /* 0x000fe4000fffe03f */
[----:B------:R-:W-:Y:S02]  /*7330*/  UIADD3 UR16, UR4, 0x1200, URZ ;  /* 0x0000120004107890 */ /* 0x000fe4000fffe03f */
[----:B------:R-:W-:Y:S02]  /*7340*/  UIADD3 UR17, UR4, 0xc8, URZ ;  /* 0x000000c804117890 */ /* 0x000fe4000fffe03f */
[----:B------:R-:W-:Y:S01]  /*7350*/  UIADD3.X UR9, URZ, UR7, URZ, UP0, !UPT ;  /* 0x000000073f097290 */ /* 0x000fe200087fe43f */
[----:B------:R-:W-:Y:S01]  /*7360*/  UMOV UR26, 0x0 ;  /* 0x00000000001a7882 */ /* 0x000fe20000000000 */
[----:B------:R-:W-:Y:S01]  /*7370*/  UMOV UR27, 0x10000000 ;  /* 0x10000000001b7882 */ /* 0x000fe20000000000 */
[----:B------:R-:W-:-:S06]  /*7380*/  UMOV UR19, UR11 ;  /* 0x0000000b00137c82 */ /* 0x000fcc0008000000 */
[----:B------:R3:W-:Y:S02]  /*7390*/  UTMALDG.3D [UR16], [UR8], desc[UR26] ;  /* 0x00001a10080075b4 */ /* 0x0007e40008011000 */
[----:B---3--:R-:W-:Y:S05]  /*73a0*/  @!P2 BRA `(.L_x_124) ;  /* 0x000000000004a947 */ /* 0x008fea0003800000 */
[----:B------:R-:W-:Y:S01]  /*73b0*/  BPT.TRAP 0x1 ;  /* 0x000000040000795c */ /* 0x000fe20000300000 */
.L_x_124:
[----:B-12---:R-:W1:Y:S02]  /*73c0*/  LDC R5, c[0x0][0x800] ;  /* 0x00020000ff057b82 */ /* 0x006e640000000800 */
[----:B-1----:R3:W-:Y:S02]  /*73d0*/  SYNCS.ARRIVE.TRANS64.RED.A0TR RZ, [UR4+0xc8], R5 ;  /* 0x0000c805ffff79a7 */ /* 0x0027e40008300404 */
.L_x_123:
[----:B------:R-:W-:Y:S05]  /*73e0*/  BSYNC B0 ;  /* 0x0000000000007941 */ /* 0x000fea0003800000 */
.L_x_122:
[----:B------:R-:W-:Y:S05]  /*73f0*/  @!P2 BRA `(.L_x_125) ;  /* 0x000000000004a947 */ /* 0x000fea0003800000 */
[----:B------:R-:W-:Y:S01]  /*7400*/  BPT.TRAP 0x1 ;  /* 0x000000040000795c */ /* 0x000fe20000300000 */
.L_x_125:
[----:B------:R-:W-:-:S04]  /*7410*/  UIADD3 UR5, UR4, 0xc8, URZ ;  /* 0x000000c804057890 */ /* 0x000fc8000fffe03f */
[----:B------:R-:W-:-:S09]  /*7420*/  UPRMT UR5, UR36, 0x654, UR5 ;  /* 0x0000065424057896 */ /* 0x000fd20008000005 */
[----:B------:R-:W-:Y:S01]  /*7430*/  SYNCS.ARRIVE.TRANS64.RED.A1T0 RZ, [UR5], RZ ;  /* 0x000000ffffff79a7 */ /* 0x000fe20008100405 */
[----:B------:R-:W-:Y:S05]  /*7440*/  @!P2 BRA `(.L_x_126) ;  /* 0x000000000004a947 */ /* 0x000fea0003800000 */
[----:B------:R-:W-:Y:S01]  /*7450*/  BPT.TRAP 0x1 ;  /* 0x000000040000795c */ /* 0x000fe20000300000 */
.L_x_126:
[----:B------:R-:W4:Y:S02]  /*7460*/  SYNCS.PHASECHK.TRANS64.TRYWAIT P1, [UR4+0xf0], R4 ;  /* 0x0000f004ff0075a7 */ /* 0x000f240008020144 */
[----:B----4-:R-:W-:Y:S05]  /*7470*/  @!P1 BRA `(.L_x_127) ;  /* 0x0000002000849947 */ /* 0x010fea0003800000 */
.L_x_186:
        /* <DEDUP_REMOVED lines=12> */
[----:B----4-:R-:W-:Y:S05]  /*7540*/  @!P2 BRA `(.L_x_130) ;  /* 0x000000000004a947 */ /* 0x010fea0003800000 */
[----:B------:R-:W-:Y:S01]  /*7550*/  BPT.TRAP 0x1 ;  /* 0x000000040000795c */ /* 0x000fe20000300000 */
.L_x_130:
[----:B-123--:R-:W1:Y:S02]  /*7560*/  LDC R5, c[0x0][0x800] ;  /* 0x00020000ff057b82 */ /* 0x00ee640000000800 */
[----:B-1----:R4:W-:Y:S02]  /*7570*/  SYNCS.ARRIVE.TRANS64.RED.A0TR RZ, [UR4+0xd0], R5 ;  /* 0x0000d005ffff79a7 */ /* 0x0029e40008300404 */
.L_x_129:
[----:B------:R-:W-:Y:S05]  /*7580*/  BSYNC B0 ;  /* 0x0000000000007941 */ /* 0x000fea0003800000 */
.L_x_128:
[----:B------:R-:W-:Y:S05]  /*7590*/  @!P2 BRA `(.L_x_131) ;  /* 0x000000000004a947 */ /* 0x000fea0003800000 */
[----:B------:R-:W-:Y:S01]  /*75a0*/  BPT.TRAP 0x1 ;  /* 0x000000040000795c */ /* 0x000fe20000300000 */
.L_x_131:
[----:B------:R-:W-:-:S04]  /*75b0*/  UIADD3 UR5, UR4, 0xd0, URZ ;  /* 0x000000d004057890 */ /* 0x000fc8000fffe03f */
[----:B------:R-:W-:-:S09]  /*75c0*/  UPRMT UR5, UR36, 0x654, UR5 ;  /* 0x0000065424057896 */ /* 0x000fd20008000005 */
[----:B------:R-:W-:Y:S01]  /*75d0*/  SYNCS.ARRIVE.TRANS64.RED.A1T0 RZ, [UR5], RZ ;  /* 0x000000ffffff79a7 */ /* 0x000fe20008100405 */
[----:B------:R-:W-:Y:S05]  /*75e0*/  @!P2 BRA `(.L_x_132) ;  /* 0x000000000004a947 */ /* 0x000fea0003800000 */
[----:B------:R-:W-:Y:S01]  /*75f0*/  BPT.TRAP 0x1 ;  /* 0x000000040000795c */ /* 0x000fe20000300000 */
.L_x_132:
[----:B------:R-:W5:Y:S02]  /*7600*/  SYNCS.PHASECHK.TRANS64.TRYWAIT P1, [UR4+0xf8], R4 ;  /* 0x0000f804ff0075a7 */ /* 0x000f640008020144 */
[----:B-----5:R-:W-:Y:S05]  /*7610*/  @!P1 BRA `(.L_x_133) ;  /* 0x0000002000349947 */ /* 0x020fea0003800000 */
.L_x_187:
[----:B------:R-:W-:Y:S04]  /*7620*/  BSSY B0, `(.L_x_134) ;  /* 0x0000010000007945 */ /* 0x000fe80003800000 */
[----:B------:R-:W-:Y:S05]  /*7630*/  @!P0 BRA `(.L_x_135) ;  /* 0x0000000000388947 */ /* 0x000fea0003800000 */
[----:B------:R-:W-:Y:S01]  /*7640*/  R2UR UR20, R13 ;  /* 0x000000000d1472ca */ /* 0x000fe200000e0000 */
[----:B------:R-:W-:Y:S02]  /*7650*/  UIADD3 UR8, UP0, UR6, 0x3f0, URZ ;  /* 0x000003f006087890 */ /* 0x000fe4000ff1e03f */
        /* <DEDUP_REMOVED lines=8> */
[----:B-1----:R-:W-:Y:S05]  /*76e0*/  @!P2 BRA `(.L_x_136) ;  /* 0x000000000004a947 */ /* 0x002fea0003800000 */
[----:B------:R-:W-:Y:S01]  /*76f0*/  BPT.TRAP 0x1 ;  /* 0x000000040000795c */ /* 0x000fe20000300000 */
.L_x_136:
[----:B------:R-:W1:Y:S02]  /*7700*/  LDC R4, c[0x0][0x800] ;  /* 0x00020000ff047b82 */ /* 0x000e640000000800 */
[----:B-1----:R1:W-:Y:S02]  /*7710*/  SYNCS.ARRIVE.TRANS64.RED.A0TR RZ, [UR4+0xd8], R4 ;  /* 0x0000d804ffff79a7 */ /* 0x0023e40008300404 */
.L_x_135:
[----:B------:R-:W-:Y:S05]  /*7720*/  BSYNC B0 ;  /* 0x0000000000007941 */ /* 0x000fea0003800000 */
.L_x_134:
[----:B------:R-:W-:Y:S05]  /*7730*/  @!P2 BRA `(.L_x_137) ;  /* 0x000000000004a947 */ /* 0x000fea0003800000 */
[----:B------:R-:W-:Y:S01]  /*7740*/  BPT.TRAP 0x1 ;  /* 0x000000040000795c */ /* 0x000fe20000300000 */
.L_x_137:
[----:B------:R-:W-:Y:S01]  /*7750*/  IADD3 R16, P0, R16, UR40, RZ ;  /* 0x0000002810107c10 */ /* 0x000fe2000ff1e0ff */
[----:B------:R-:W-:Y:S01]  /*7760*/  UIADD3 UR4, UR4, 0xd8, URZ ;  /* 0x000000d804047890 */ /* 0x000fe2000fffe03f */
[----:B------:R-:W-:Y:S01]  /*7770*/  LOP3.LUT R3, R3, 0x1, RZ, 0x3c, !PT ;  /* 0x0000000103037812 */ /* 0x000fe200078e3cff */
[----:B------:R-:W-:Y:S01]  /*7780*/  IMAD.MOV.U32 R20, RZ, RZ, -0x1 ;  /* 0xffffffffff147424 */ /* 0x000fe200078e00ff */
[----:B------:R-:W-:Y:S01]  /*7790*/  IADD3.X R17, R17, UR38, RZ, P0, !PT ;  /* 0x0000002611117c10 */ /* 0x000fe200087fe4ff */
[----:B------:R-:W-:Y:S01]  /*77a0*/  UPRMT UR4, UR36, 0x654, UR4 ;  /* 0x0000065424047896 */ /* 0x000fe20008000004 */
[----:B------:R-:W-:Y:S01]  /*77b0*/  ISETP.GE.U32.AND P0, PT, R16, UR22, PT ;  /* 0x0000001610007c0c */ /* 0x000fe2000bf06070 */
[----:B------:R-:W-:Y:S01]  /*77c0*/  IMAD.MOV.U32 R7, RZ, RZ, -0x1 ;  /* 0xffffffffff077424 */ /* 0x000fe200078e00ff */
[----:B-1----:R-:W-:Y:S01]  /*77d0*/  PRMT R4, RZ, 0x7610, R4 ;  /* 0x00007610ff047816 */ /* 0x002fe20000000004 */
[----:B------:R-:W-:Y:S01]  /*77e0*/  IMAD.MOV.U32 R13, RZ, RZ, -0x1 ;  /* 0xffffffffff0d7424 */ /* 0x000fe200078e00ff */
[----:B------:R-:W-:-:S04]  /*77f0*/  ISETP.GE.U32.AND.EX P0, PT, R17, UR23, PT, P0 ;  /* 0x0000001711007c0c */ /* 0x000fc8000bf06100 */
[----:B------:R-:W-:Y:S09]  /*7800*/  SYNCS.ARRIVE.TRANS64.RED.A1T0 RZ, [UR4], RZ ;  /* 0x000000ffffff79a7 */ /* 0x000ff20008100404 */
[----:B------:R-:W-:Y:S05]  /*7810*/  @P0 BRA `(.L_x_138) ;  /* 0x0000000400540947 */ /* 0x000fea0003800000 */
[----:B------:R-:W1:Y:S01]  /*7820*/  S2R R18, SR_CTAID.X ;  /* 0x0000000000127919 */ /* 0x000e620000002500 */
[----:B------:R-:W5:Y:S01]  /*7830*/  LDC.64 R14, c[0x0][0x8d0] ;  /* 0x00023400ff0e7b82 */ /* 0x000f620000000a00 */
[----:B------:R-:W-:Y:S01]  /*7840*/  ULDC UR4, c[0x0][0x150] ;  /* 0x0000540000047ab9 */ /* 0x000fe20000000800 */
[----:B------:R-:W-:Y:S01]  /*7850*/  IMAD.MOV.U32 R7, RZ, RZ, R16 ;  /* 0x000000ffff077224 */ /* 0x000fe200078e0010 */
[----:B------:R-:W2:Y:S01]  /*7860*/  S2R R19, SR_CTAID.Y ;  /* 0x0000000000137919 */ /* 0x000ea20000002600 */
[----:B------:R-:W-:-:S04]  /*7870*/  IMAD.MOV.U32 R23, RZ, RZ, R17 ;  /* 0x000000ffff177224 */ /* 0x000fc800078e0011 */
[----:B------:R-:W2:Y:S08]  /*7880*/  LDC R21, c[0x0][0x144] ;  /* 0x00005100ff157b82 */ /* 0x000eb00000000800 */
[----:B------:R-:W3:Y:S01]  /*7890*/  LDC R20, c[0x0][0x8d8] ;  /* 0x00023600ff147b82 */ /* 0x000ee20000000800 */
[----:B-----5:R-:W-:-:S04]  /*78a0*/  ISETP.NE.U32.AND P0, PT, R14, RZ, PT ;  /* 0x000000ff0e00720c */ /* 0x020fc80003f05070 */
[----:B------:R-:W-:Y:S02]  /*78b0*/  ISETP.NE.AND.EX P0, PT, R15, RZ, PT, P0 ;  /* 0x000000ff0f00720c */ /* 0x000fe40003f05300 */
[----:B-1----:R-:W-:Y:S02]  /*78c0*/  I2FP.F32.U32 R4, R18 ;  /* 0x0000001200047245 */ /* 0x002fe40000201000 */
[----:B--2---:R-:W-:-:S03]  /*78d0*/  I2FP.F32.U32 R22, R19 ;  /* 0x0000001300167245 */ /* 0x004fc60000201000 */
[----:B------:R-:W-:-:S04]  /*78e0*/  FMUL R4, R4, UR4 ;  /* 0x0000000404047c20 */ /* 0x000fc80008400000 */
[----:B------:R1:W2:Y:S02]  /*78f0*/  F2I.U32.TRUNC.NTZ R13, R4 ;  /* 0x00000004000d7305 */ /* 0x0002a4000020f000 */
[----:B---3--:R-:W-:Y:S05]  /*7900*/  @!P0 BRA `(.L_x_139) ;  /* 0x0000000000308947 */ /* 0x008fea0003800000 */
[----:B----4-:R-:W3:Y:S02]  /*7910*/  LDC R5, c[0x0][0x8dc] ;  /* 0x00023700ff057b82 */ /* 0x010ee40000000800 */
[----:B---3--:R-:W-:-:S05]  /*7920*/  IADD3 R5, P0, R16, R5, RZ ;  /* 0x0000000510057210 */ /* 0x008fca0007f1e0ff */
[----:B------:R-:W-:-:S04]  /*7930*/  IMAD.X R23, RZ, RZ, R17, P0 ;  /* 0x000000ffff177224 */ /* 0x000fc800000e0611 */
[----:B------:R-:W-:-:S04]  /*7940*/  IMAD.WIDE.U32 R6, R23, R14, RZ ;  /* 0x0000000e17067225 */ /* 0x000fc800078e00ff */
[----:B------:R-:W-:-:S04]  /*7950*/  IMAD.WIDE.U32 R6, P0, R5, R15, R6 ;  /* 0x0000000f05067225 */ /* 0x000fc80007800006 */
[----:B-1----:R-:W-:-:S04]  /*7960*/  IMAD.WIDE.U32 R4, R5, R14, RZ ;  /* 0x0000000e05047225 */ /* 0x002fc800078e00ff */
[----:B------:R-:W-:Y:S01]  /*7970*/  IMAD.MOV.U32 R4, RZ, RZ, R7 ;  /* 0x000000ffff047224 */ /* 0x000fe200078e0007 */
[----:B------:R-:W-:Y:S02]  /*7980*/  IADD3 RZ, P1, R5, R6, RZ ;  /* 0x0000000605ff7210 */ /* 0x000fe40007f3e0ff */
[----:B------:R-:W-:-:S03]  /*7990*/  IADD3.X R5, RZ, RZ, RZ, P0, !PT ;  /* 0x000000ffff057210 */ /* 0x000fc600007fe4ff */
[----:B------:R-:W-:-:S04]  /*79a0*/  IMAD.WIDE.U32.X R4, R23, R15, R4, P1 ;  /* 0x0000000f17047225 */ /* 0x000fc800008e0404 */
[----:B------:R-:W-:Y:S02]  /*79b0*/  IMAD.MOV.U32 R7, RZ, RZ, R4 ;  /* 0x000000ffff077224 */ /* 0x000fe400078e0004 */
[----:B------:R-:W-:-:S07]  /*79c0*/  IMAD.MOV.U32 R23, RZ, RZ, R5 ;  /* 0x000000ffff177224 */ /* 0x000fce00078e0005 */
.L_x_139:
[----:B------:R-:W-:Y:S01]  /*79d0*/  ULDC UR4, c[0x0][0x154] ;  /* 0x0000550000047ab9 */ /* 0x000fe20000000800 */
[----:B------:R-:W3:Y:S01]  /*79e0*/  LDC R24, c[0x0][0x148] ;  /* 0x00005200ff187b82 */ /* 0x000ee20000000800 */
[----:B------:R-:W-:Y:S01]  /*79f0*/  FMUL R14, R22, UR4 ;  /* 0x00000004160e7c20 */ /* 0x000fe20008400000 */
[----:B------:R-:W-:Y:S01]  /*7a00*/  ISETP.NE.AND P2, PT, R2, 0x1, PT ;  /* 0x000000010200780c */ /* 0x000fe20003f45270 */
[----:B--2---:R-:W-:Y:S01]  /*7a10*/  IMAD.MOV R6, RZ, RZ, -R13 ;  /* 0x000000ffff067224 */ /* 0x004fe200078e0a0d */
[-CC-:B------:R-:W-:Y:S02]  /*7a20*/  SHF.R.U64 R13, R7, R20.reuse, R23.reuse ;  /* 0x00000014070d7219 */ /* 0x180fe40000001217 */
[----:B------:R-:W-:Y:S01]  /*7a30*/  SHF.R.U32.HI R20, RZ, R20, R23 ;  /* 0x00000014ff147219 */ /* 0x000fe20000011617 */
[----:B------:R-:W2:Y:S01]  /*7a40*/  F2I.U32.TRUNC.NTZ R14, R14 ;  /* 0x0000000e000e7305 */ /* 0x000ea2000020f000 */
[----:B-1--4-:R-:W1:Y:S01]  /*7a50*/  LDC.64 R4, c[0x0][0x8c8] ;  /* 0x00023200ff047b82 */ /* 0x012e620000000a00 */
[----:B------:R-:W-:Y:S01]  /*7a60*/  IMAD R18, R21, R6, R18 ;  /* 0x0000000615127224 */ /* 0x000fe200078e0212 */
[----:B------:R-:W-:-:S05]  /*7a70*/  IADD3 R21, P0, RZ, -R13, RZ ;  /* 0x8000000dff157210 */ /* 0x000fca0007f1e0ff */
[----:B------:R-:W-:Y:S01]  /*7a80*/  IMAD.X R7, RZ, RZ, ~R20, P0 ;  /* 0x000000ffff077224 */ /* 0x000fe200000e0e14 */
[----:B------:R-:W4:Y:S01]  /*7a90*/  LDC R22, c[0x0][0x8c0] ;  /* 0x00023000ff167b82 */ /* 0x000f220000000800 */
[----:B--2---:R-:W-:-:S07]  /*7aa0*/  IMAD.MOV R15, RZ, RZ, -R14 ;  /* 0x000000ffff0f7224 */ /* 0x004fce00078e0a0e */
[----:B------:R-:W2:Y:S01]  /*7ab0*/  LDC R25, c[0x0][0x8b0] ;  /* 0x00022c00ff197b82 */ /* 0x000ea20000000800 */
[----:B---3--:R-:W-:-:S07]  /*7ac0*/  @P2 IMAD R18, R24, R15, R19 ;  /* 0x0000000f18122224 */ /* 0x008fce00078e0213 */
[----:B------:R-:W3:Y:S01]  /*7ad0*/  LDC.64 R14, c[0x0][0x8e8] ;  /* 0x00023a00ff0e7b82 */ /* 0x000ee20000000a00 */
[----:B-1----:R-:W-:-:S04]  /*7ae0*/  IMAD R6, R7, R4, RZ ;  /* 0x0000000407067224 */ /* 0x002fc800078e02ff */
[C---:B------:R-:W-:Y:S02]  /*7af0*/  IMAD R7, R21.reuse, R5, R6 ;  /* 0x0000000515077224 */ /* 0x040fe400078e0206 */
[----:B------:R-:W-:Y:S01]  /*7b00*/  IMAD.WIDE.U32 R4, R21, R4, R16 ;  /* 0x0000000415047225 */ /* 0x000fe200078e0010 */
[----:B------:R-:W1:Y:S04]  /*7b10*/  LDC R6, c[0x0][0x900] ;  /* 0x00024000ff067b82 */ /* 0x000e680000000800 */
[----:B------:R-:W-:-:S04]  /*7b20*/  IADD3 R5, R5, R7, RZ ;  /* 0x0000000705057210 */ /* 0x000fc80007ffe0ff */
[----:B------:R-:W1:Y:S01]  /*7b30*/  LDC R24, c[0x0][0x8f0] ;  /* 0x00023c00ff187b82 */ /* 0x000e620000000800 */
[-CC-:B----4-:R-:W-:Y:S02]  /*7b40*/  SHF.R.U64 R23, R4, R22.reuse, R5.reuse ;  /* 0x0000001604177219 */ /* 0x190fe40000001205 */
[----:B------:R-:W-:-:S04]  /*7b50*/  SHF.R.U32.HI R4, RZ, R22, R5 ;  /* 0x00000016ff047219 */ /* 0x000fc80000011605 */
[-CC-:B--2---:R-:W-:Y:S01]  /*7b60*/  SHF.R.U64 R22, R23, R25.reuse, R4.reuse ;  /* 0x0000001917167219 */ /* 0x184fe20000001204 */
[----:B------:R-:W2:Y:S01]  /*7b70*/  LDC R20, c[0x0][0x8e0] ;  /* 0x00023800ff147b82 */ /* 0x000ea20000000800 */
[----:B---3--:R-:W-:Y:S02]  /*7b80*/  ISETP.NE.U32.AND P0, PT, R14, RZ, PT ;  /* 0x000000ff0e00720c */ /* 0x008fe40003f05070 */
[----:B------:R-:W-:Y:S02]  /*7b90*/  SHF.R.U32.HI R5, RZ, R25, R4 ;  /* 0x00000019ff057219 */ /* 0x000fe40000011604 */
[----:B------:R-:W-:-:S03]  /*7ba0*/  ISETP.NE.AND.EX P0, PT, R15, RZ, PT, P0 ;  /* 0x000000ff0f00720c */ /* 0x000fc60003f05300 */
[----:B------:R-:W3:Y:S01]  /*7bb0*/  LDC R21, c[0x0][0x8b8] ;  /* 0x00022e00ff157b82 */ /* 0x000ee20000000800 */
[-CC-:B-1----:R-:W-:Y:S02]  /*7bc0*/  SHF.R.U64 R25, R22, R6.reuse, R5.reuse ;  /* 0x0000000616197219 */ /* 0x182fe40000001205 */
[----:B------:R-:W-:-:S03]  /*7bd0*/  SHF.R.U32.HI R27, RZ, R6, R5 ;  /* 0x00000006ff1b7219 */ /* 0x000fc60000011605 */
[----:B------:R-:W-:Y:S02]  /*7be0*/  IMAD.MOV.U32 R4, RZ, RZ, R25 ;  /* 0x000000ffff047224 */ /* 0x000fe400078e0019 */
[----:B------:R-:W1:Y:S01]  /*7bf0*/  LDC R19, c[0x0][0x8a8] ;  /* 0x00022a00ff137b82 */ /* 0x000e620000000800 */
[----:B------:R-:W-:Y:S01]  /*7c00*/  IMAD.MOV.U32 R5, RZ, RZ, R27 ;  /* 0x000000ffff057224 */ /* 0x000fe200078e001b */
[----:B------:R-:W-:Y:S06]  /*7c10*/  @!P0 BRA `(.L_x_140) ;  /* 0x0000000000288947 */ /* 0x000fec0003800000 */
[----:B------:R-:W4:Y:S02]  /*7c20*/  LDC R4, c[0x0][0x8f4] ;  /* 0x00023d00ff047b82 */ /* 0x000f240000000800 */
[----:B----4-:R-:W-:-:S05]  /*7c30*/  IADD3 R5, P0, R25, R4, RZ ;  /* 0x0000000419057210 */ /* 0x010fca0007f1e0ff */
[----:B------:R-:W-:-:S04]  /*7c40*/  IMAD.X R27, RZ, RZ, R27, P0 ;  /* 0x000000ffff1b7224 */ /* 0x000fc800000e061b */
[----:B------:R-:W-:-:S04]  /*7c50*/  IMAD.WIDE.U32 R6, R27, R14, RZ ;  /* 0x0000000e1b067225 */ /* 0x000fc800078e00ff */
[----:B------:R-:W-:-:S04]  /*7c60*/  IMAD.WIDE.U32 R6, P0, R5, R15, R6 ;  /* 0x0000000f05067225 */ /* 0x000fc80007800006 */
[----:B------:R-:W-:-:S04]  /*7c70*/  IMAD.WIDE.U32 R4, R5, R14, RZ ;  /* 0x0000000e05047225 */ /* 0x000fc800078e00ff */
[----:B------:R-:W-:Y:S01]  /*7c80*/  IMAD.MOV.U32 R4, RZ, RZ, R7 ;  /* 0x000000ffff047224 */ /* 0x000fe200078e0007 */
[----:B------:R-:W-:Y:S01]  /*7c90*/  IADD3 RZ, P1, R5, R6, RZ ;  /* 0x0000000605ff7210 */ /* 0x000fe20007f3e0ff */
[----:B------:R-:W-:-:S04]  /*7ca0*/  IMAD.X R5, RZ, RZ, RZ, P0 ;  /* 0x000000ffff057224 */ /* 0x000fc800000e06ff */
[----:B------:R-:W-:-:S08]  /*7cb0*/  IMAD.WIDE.U32.X R4, R27, R15, R4, P1 ;  /* 0x0000000f1b047225 */ /* 0x000fd000008e0404 */
.L_x_140:
[----:B------:R-:W-:Y:S02]  /*7cc0*/  SHF.R.U64 R5, R4, R24, R5 ;  /* 0x0000001804057219 */ /* 0x000fe40000001205 */
[----:B------:R-:W-:Y:S02]  /*7cd0*/  LOP3.LUT R22, R22, R9, RZ, 0xc0, !PT ;  /* 0x0000000916167212 */ /* 0x000fe400078ec0ff */
[----:B------:R-:W-:Y:S01]  /*7ce0*/  LOP3.LUT R23, R23, R8, RZ, 0xc0, !PT ;  /* 0x0000000817177212 */ /* 0x000fe200078ec0ff */
[----:B------:R-:W-:Y:S02]  /*7cf0*/  IMAD.MOV R4, RZ, RZ, -R5 ;  /* 0x000000ffff047224 */ /* 0x000fe400078e0a05 */
[----:B------:R-:W-:Y:S02]  /*7d00*/  IMAD R22, R5, UR13, R22 ;  /* 0x0000000d05167c24 */ /* 0x000fe4000f8e0216 */
[----:B--2---:R-:W-:Y:S01]  /*7d10*/  IMAD R20, R4, R20, R25 ;  /* 0x0000001404147224 */ /* 0x004fe200078e0219 */
[----:B------:R-:W-:Y:S01]  /*7d20*/  MOV R4, 0x1 ;  /* 0x0000000100047802 */ /* 0x000fe20000000f00 */
[----:B---3--:R-:W-:-:S02]  /*7d30*/  IMAD R18, R22, R21, R18 ;  /* 0x0000001516127224 */ /* 0x008fc400078e0212 */
[----:B-1----:R-:W-:-:S05]  /*7d40*/  IMAD R19, R20, R19, R23 ;  /* 0x0000001314137224 */ /* 0x002fca00078e0217 */
[----:B------:R-:W-:Y:S02]  /*7d50*/  SEL R7, R19, R18, !P2 ;  /* 0x0000001213077207 */ /* 0x000fe40005000000 */
[----:B------:R-:W-:-:S07]  /*7d60*/  SEL R20, R18, R19, !P2 ;  /* 0x0000001312147207 */ /* 0x000fce0005000000 */
.L_x_138:
[----:B------:R-:W-:-:S13]  /*7d70*/  LOP3.LUT P0, RZ, R4, 0xff, RZ, 0xc0, !PT ;  /* 0x000000ff04ff7812 */ /* 0x000fda000780c0ff */
[----:B------:R-:W-:Y:S05]  /*7d80*/  @P0 BRA `(.L_x_141) ;  /* 0xfffffff0005c0947 */ /* 0x000fea000383ffff */
.L_x_109:
[----:B------:R-:W-:Y:S01]  /*7d90*/  ELECT P0, URZ, PT ;  /* 0x00000000003f782f */ /* 0x000fe20003800000 */
[----:B------:R-:W-:-:S12]  /*7da0*/  BSSY B0, `(.L_x_142) ;  /* 0x000001b000007945 */ /* 0x000fd80003800000 */
[----:B------:R-:W-:Y:S05]  /*7db0*/  @!P0 BRA `(.L_x_143) ;  /* 0x0000000000648947 */ /* 0x000fea0003800000 */
[----:B------:R-:W-:-:S04]  /*7dc0*/  LOP3.LUT R0, R0, 0x2, RZ, 0xfc, !PT ;  /* 0x0000000200007812 */ /* 0x000fc800078efcff */
[----:B------:R-:W-:-:S13]  /*7dd0*/  ISETP.NE.AND P1, PT, R0, 0x3, PT ;  /* 0x000000030000780c */ /* 0x000fda0003f25270 */
[----:B------:R-:W-:Y:S05]  /*7de0*/  @!P1 BRA `(.L_x_144) ;  /* 0x0000000000049947 */ /* 0x000fea0003800000 */
[----:B------:R-:W-:Y:S01]  /*7df0*/  BPT.TRAP 0x1 ;  /* 0x000000040000795c */ /* 0x000fe20000300000 */
.L_x_144:
[----:B--234-:R-:W-:Y:S01]  /*7e00*/  IMAD.U32 R5, RZ, RZ, UR36 ;  /* 0x00000024ff057e24 */ /* 0x01cfe2000f8e00ff */
[----:B------:R-:W-:Y:S02]  /*7e10*/  MOV R2, 0x400 ;  /* 0x0000040000027802 */ /* 0x000fe40000000f00 */
[----:B------:R-:W-:Y:S02]  /*7e20*/  SHF.L.U32 R0, R3, 0x1f, RZ ;  /* 0x0000001f03007819 */ /* 0x000fe400000006ff */
[----:B------:R-:W-:-:S04]  /*7e30*/  LEA R5, R5, R2, 0x18 ;  /* 0x0000000205057211 */ /* 0x000fc800078ec0ff */
[----:B------:R-:W1:Y:S02]  /*7e40*/  SYNCS.PHASECHK.TRANS64.TRYWAIT P0, [R5+URZ+0xe0], R0 ;  /* 0x0000e000050075a7 */ /* 0x000e64000800017f */
[----:B-1----:R-:W-:Y:S05]  /*7e50*/  @!P0 BRA `(.L_x_145) ;  /* 0x00000018003c8947 */ /* 0x002fea0003800000 */
.L_x_188:
[----:B------:R-:W-:Y:S05]  /*7e60*/  @!P1 BRA `(.L_x_146) ;  /* 0x0000000000049947 */ /* 0x000fea0003800000 */
[----:B------:R-:W-:Y:S01]  /*7e70*/  BPT.TRAP 0x1 ;  /* 0x000000040000795c */ /* 0x000fe20000300000 */
.L_x_146:
[----:B------:R-:W2:Y:S02]  /*7e80*/  SYNCS.PHASECHK.TRANS64.TRYWAIT P0, [R5+URZ+0xe8], R0 ;  /* 0x0000e800050075a7 */ /* 0x000ea4000800017f */
[----:B--2---:R-:W-:Y:S05]  /*7e90*/  @!P0 BRA `(.L_x_147) ;  /* 0x0000001800408947 */ /* 0x004fea0003800000 */
.L_x_189:
[----:B------:R-:W-:Y:S05]  /*7ea0*/  @!P1 BRA `(.L_x_148) ;  /* 0x0000000000049947 */ /* 0x000fea0003800000 */
[----:B------:R-:W-:Y:S01]  /*7eb0*/  BPT.TRAP 0x1 ;  /* 0x000000040000795c */ /* 0x000fe20000300000 */
.L_x_148:
[----:B------:R-:W3:Y:S02]  /*7ec0*/  SYNCS.PHASECHK.TRANS64.TRYWAIT P0, [R5+URZ+0xf0], R0 ;  /* 0x0000f000050075a7 */ /* 0x000ee4000800017f */
[----:B---3--:R-:W-:Y:S05]  /*7ed0*/  @!P0 BRA `(.L_x_149) ;  /* 0x0000001800448947 */ /* 0x008fea0003800000 */
.L_x_190:
[----:B------:R-:W-:Y:S05]  /*7ee0*/  @!P1 BRA `(.L_x_150) ;  /* 0x0000000000049947 */ /* 0x000fea0003800000 */
[----:B------:R-:W-:Y:S01]  /*7ef0*/  BPT.TRAP 0x1 ;  /* 0x000000040000795c */ /* 0x000fe20000300000 */
.L_x_150:
[----:B-123--:R-:W-:-:S07]  /*7f00*/  SHF.L.U32 R0, R3, 0x1f, RZ ;  /* 0x0000001f03007819 */ /* 0x00efce00000006ff */
.L_x_151:
[----:B-1----:R1:W2:Y:S02]  /*7f10*/  SYNCS.PHASECHK.TRANS64.TRYWAIT P0, [R5+URZ+0xf8], R0 ;  /* 0x0000f800050075a7 */ /* 0x0022a4000800017f */
[----:B--2---:R-:W-:Y:S05]  /*7f20*/  @!P0 NANOSLEEP.SYNCS 0x989680 ;  /* 0x009896800000895d */ /* 0x004fea0003900000 */
[----:B------:R-:W2:Y:S02]  /*7f30*/  @!P0 SYNCS.PHASECHK.TRANS64 P0, [R5+URZ+0xf8], R0 ;  /* 0x0000f800050085a7 */ /* 0x000ea4000800007f */
[----:B--2---:R-:W-:Y:S05]  /*7f40*/  @!P0 BRA `(.L_x_151) ;  /* 0xfffffffc00f08947 */ /* 0x004fea000383ffff */
.L_x_143:
[----:B------:R-:W-:Y:S05]  /*7f50*/  BSYNC B0 ;  /* 0x0000000000007941 */ /* 0x000fea0003800000 */
.L_x_142:
[----:B------:R-:W-:Y:S05]  /*7f60*/  EXIT ;  /* 0x000000000000794d */ /* 0x000fea0003800000 */
.L_x_104:
[----:B------:R-:W-:Y:S01]  /*7f70*/  LOP3.LUT P0, RZ, R12, 0xff, RZ, 0xc0, !PT ;  /* 0x000000ff0cff7812 */ /* 0x000fe2000780c0ff */
[----:B------:R-:W-:Y:S02]  /*7f80*/  IMAD.MOV.U32 R0, RZ, RZ, 0x1 ;  /* 0x00000001ff007424 */ /* 0x000fe400078e00ff */
[----:B------:R-:W-:-:S10]  /*7f90*/  IMAD.MOV.U32 R12, RZ, RZ, RZ ;  /* 0x000000ffff0c7224 */ /* 0x000fd400078e00ff */
[----:B------:R-:W-:Y:S05]  /*7fa0*/  @!P0 BRA `(.L_x_152) ;  /* 0x0000000c00108947 */ /* 0x000fea0003800000 */
[----:B------:R-:W1:Y:S01]  /*7fb0*/  LDC R0, c[0x0][0x28c] ;  /* 0x0000a300ff007b82 */ /* 0x000e620000000800 */
[----:B------:R-:W-:Y:S01]  /*7fc0*/  ULDC UR6, c[0x0][0x900] ;  /* 0x0002400000067ab9 */ /* 0x000fe20000000800 */
[----:B------:R-:W-:Y:S01]  /*7fd0*/  UMOV UR7, 0xffffffff ;  /* 0xffffffff00077882 */ /* 0x000fe20000000000 */
[----:B------:R-:W-:Y:S01]  /*7fe0*/  BSSY B0, `(.L_x_152) ;  /* 0x00000c0000007945 */ /* 0x000fe20003800000 */
[----:B------:R-:W-:Y:S01]  /*7ff0*/  USHF.L.U32 UR4, UR36, 0x6, URZ ;  /* 0x0000000624047899 */ /* 0x000fe2000800063f */
[----:B------:R-:W-:Y:S01]  /*8000*/  IMAD.MOV.U32 R10, RZ, RZ, 0x1 ;  /* 0x00000001ff0a7424 */ /* 0x000fe200078e00ff */
[----:B------:R-:W-:Y:S01]  /*8010*/  USHF.L.U32 UR7, UR7, UR6, URZ ;  /* 0x0000000607077299 */ /* 0x000fe2000800063f */
[----:B------:R-:W-:Y:S01]  /*8020*/  LOP3.LUT R9, R19, 0x2, RZ, 0xfc, !PT ;  /* 0x0000000213097812 */ /* 0x000fe200078efcff */
[----:B------:R-:W-:Y:S01]  /*8030*/  ULDC UR5, c[0x0][0x8a8] ;  /* 0x00022a0000057ab9 */ /* 0x000fe20000000800 */
[----:B------:R-:W-:Y:S01]  /*8040*/  MOV R12, RZ ;  /* 0x000000ff000c7202 */ /* 0x000fe20000000f00 */
[----:B------:R-:W-:-:S02]  /*8050*/  USHF.L.U32 UR22, UR36, 0xc, URZ ;  /* 0x0000000c24167899 */ /* 0x000fc4000800063f */
[----:B------:R-:W-:Y:S02]  /*8060*/  ULOP3.LUT UR4, UR4, 0x40, URZ, 0xc0, !UPT ;  /* 0x0000004004047892 */ /* 0x000fe4000f8ec03f */
[----:B------:R-:W-:Y:S02]  /*8070*/  UIADD3 UR5, UR5, -0x1, URZ ;  /* 0xffffffff05057890 */ /* 0x000fe4000fffe03f */
[----:B------:R-:W-:Y:S02]  /*8080*/  USHF.L.U32 UR18, UR37, UR6, URZ ;  /* 0x0000000625127299 */ /* 0x000fe4000800063f */
[----:B------:R-:W-:Y:S01]  /*8090*/  ULOP3.LUT UR17, URZ, UR7, URZ, 0x33, !UPT ;  /* 0x000000073f117292 */ /* 0x000fe2000f8e333f */
[----:B------:R-:W-:Y:S01]  /*80a0*/  ULDC.64 UR20, c[0x0][0x198] ;  /* 0x0000660000147ab9 */ /* 0x000fe20000000a00 */
[----:B-1----:R-:W-:-:S05]  /*80b0*/  VIADD R0, R0, 0x3f ;  /* 0x0000003f00007836 */ /* 0x002fca0000000000 */
[----:B------:R-:W-:-:S04]  /*80c0*/  SHF.R.S32.HI R3, RZ, 0x1f, R0 ;  /* 0x0000001fff037819 */ /* 0x000fc80000011400 */
[----:B------:R-:W-:Y:S01]  /*80d0*/  LEA.HI R3, R3, R0, RZ, 0x6 ;  /* 0x0000000003037211 */ /* 0x000fe200078f30ff */
[----:B------:R-:W-:-:S03]  /*80e0*/  IMAD.MOV.U32 R0, RZ, RZ, 0x1 ;  /* 0x00000001ff007424 */ /* 0x000fc600078e00ff */
[----:B------:R-:W-:-:S05]  /*80f0*/  SHF.R.S32.HI R3, RZ, 0x6, R3 ;  /* 0x00000006ff037819 */ /* 0x000fca0000011403 */
[----:B------:R-:W-:-:S07]  /*8100*/  VIADD R8, R3, 0x1 ;  /* 0x0000000103087836 */ /* 0x000fce0000000000 */
.L_x_163:
[----:B------:R-:W-:-:S03]  /*8110*/  UMOV UR6, 0xffffffff ;  /* 0xffffffff00067882 */ /* 0x000fc60000000000 */
[----:B------:R-:W-:Y:S05]  /*8120*/  BRA.DIV UR6, `(.L_x_153) ;  /* 0x0000001606c47947 */ /* 0x000fea000b800000 */
[----:B------:R-:W-:-:S13]  /*8130*/  ELECT P6, URZ, PT ;  /* 0x00000000003f782f */ /* 0x000fda00038c0000 */
.L_x_193:
[----:B------:R-:W1:Y:S01]  /*8140*/  LDC R4, c[0x0][0x28c] ;  /* 0x0000a300ff047b82 */ /* 0x000e620000000800 */
[----:B------:R-:W-:Y:S01]  /*8150*/  BSSY B1, `(.L_x_154) ;  /* 0x0000037000017945 */ /* 0x000fe20003800000 */
[----:B-1----:R-:W-:-:S13]  /*8160*/  ISETP.LT.OR P6, PT, R4, 0x1, !P6 ;  /* 0x000000010400780c */ /* 0x002fda00077c1670 */
[----:B------:R-:W-:Y:S05]  /*8170*/  @P6 BRA `(.L_x_155) ;  /* 0x0000000000d06947 */ /* 0x000fea0003800000 */
[----:B------:R-:W-:Y:S01]  /*8180*/  LEA R15, R7, UR4, 0x7 ;  /* 0x00000004070f7c11 */ /* 0x000fe2000f8e38ff */
[----:B------:R-:W-:Y:S02]  /*8190*/  IMAD.SHL.U32 R20, R20, 0x80, RZ ;  /* 0x0000008014147824 */ /* 0x000fe400078e00ff */
[----:B------:R-:W-:Y:S02]  /*81a0*/  IMAD.MOV.U32 R22, RZ, RZ, RZ ;  /* 0x000000ffff167224 */ /* 0x000fe400078e00ff */
[----:B------:R-:W-:Y:S02]  /*81b0*/  IMAD.MOV.U32 R4, RZ, RZ, R8 ;  /* 0x000000ffff047224 */ /* 0x000fe400078e0008 */
[----:B------:R-:W-:Y:S02]  /*81c0*/  IMAD.MOV.U32 R5, RZ, RZ, R0 ;  /* 0x000000ffff057224 */ /* 0x000fe400078e0000 */
[----:B------:R-:W-:-:S07]  /*81d0*/  IMAD.MOV.U32 R6, RZ, RZ, R12 ;  /* 0x000000ffff067224 */ /* 0x000fce00078e000c */
.L_x_158:
[----:B------:R-:W1:Y:S01]  /*81e0*/  S2R R14, SR_CgaCtaId ;  /* 0x00000000000e7919 */ /* 0x000e620000008800 */
[----:B------:R-:W-:Y:S02]  /*81f0*/  MOV R7, 0x400 ;  /* 0x0000040000077802 */ /* 0x000fe40000000f00 */
[----:B------:R-:W-:-:S13]  /*8200*/  LOP3.LUT P1, RZ, R18, 0x7f, RZ, 0xc0, !PT ;  /* 0x0000007f12ff7812 */ /* 0x000fda000782c0ff */
[----:B------:R-:W2:Y:S01]  /*8210*/  @!P1 LDC R11, c[0x0][0x500] ;  /* 0x00014000ff0b9b82 */ /* 0x000ea20000000800 */
[----:B-1----:R-:W-:Y:S02]  /*8220*/  LEA R21, R14, R7, 0x18 ;  /* 0x000000070e157211 */ /* 0x002fe400078ec0ff */
[----:B------:R-:W-:Y:S02]  /*8230*/  SHF.L.U32 R7, R5, 0x1f, RZ ;  /* 0x0000001f05077819 */ /* 0x000fe400000006ff */
[----:B------:R-:W-:-:S04]  /*8240*/  LEA R14, R6, R21, 0x3 ;  /* 0x00000015060e7211 */ /* 0x000fc800078e18ff */
[----:B------:R-:W1:Y:S02]  /*8250*/  SYNCS.PHASECHK.TRANS64.TRYWAIT P0, [R14+URZ+0x60], R7 ;  /* 0x000060070e0075a7 */ /* 0x000e64000800017f */
[----:B-12---:R-:W-:Y:S05]  /*8260*/  @!P0 BRA `(.L_x_156) ;  /* 0x0000001400948947 */ /* 0x006fea0003800000 */
.L_x_194:
[----:B-1----:R-:W-:Y:S01]  /*8270*/  PRMT R7, R9, 0x9910, RZ ;  /* 0x0000991009077816 */ /* 0x002fe200000000ff */
[----:B------:R1:W-:Y:S03]  /*8280*/  @!P1 SYNCS.ARRIVE.TRANS64 RZ, [R14+URZ], R11 ;  /* 0x0000000b0eff99a7 */ /* 0x0003e6000800003f */
[----:B------:R-:W-:-:S13]  /*8290*/  ISETP.NE.AND P0, PT, R7, 0x2, PT ;  /* 0x000000020700780c */ /* 0x000fda0003f05270 */
[----:B-1----:R-:W-:Y:S05]  /*82a0*/  @P0 BRA `(.L_x_157) ;  /* 0x0000000000040947 */ /* 0x002fea0003800000 */
[----:B------:R-:W-:Y:S01]  /*82b0*/  BPT.TRAP 0x1 ;  /* 0x000000040000795c */ /* 0x000fe20000300000 */
.L_x_157:
[----:B------:R-:W-:Y:S01]  /*82c0*/  R2UR UR7, R6 ;  /* 0x00000000060772ca */ /* 0x000fe200000e0000 */
[----:B------:R-:W-:Y:S01]  /*82d0*/  VIADD R4, R4, 0xffffffff ;  /* 0xffffffff04047836 */ /* 0x000fe20000000000 */
[----:B------:R-:W-:Y:S01]  /*82e0*/  R2UR UR16, R21 ;  /* 0x00000000151072ca */ /* 0x000fe200000e0000 */
[----:B------:R-:W-:Y:S01]  /*82f0*/  UIADD3 UR6, UP0, UR20, 0xf0, URZ ;  /* 0x000000f014067890 */ /* 0x000fe2000ff1e03f */
[----:B------:R-:W-:Y:S01]  /*8300*/  R2UR UR9, R14 ;  /* 0x000000000e0972ca */ /* 0x000fe200000e0000 */
[----:B------:R-:W-:Y:S01]  /*8310*/  UIADD3 UR24, UP1, UR20, 0x1f0, URZ ;  /* 0x000001f014187890 */ /* 0x000fe2000ff3e03f */
[----:B------:R-:W-:Y:S01]  /*8320*/  R2UR UR11, R20 ;  /* 0x00000000140b72ca */ /* 0x000fe200000e0000 */
[----:B------:R-:W-:Y:S01]  /*8330*/  VIADD R6, R6, 0x1 ;  /* 0x0000000106067836 */ /* 0x000fe20000000000 */
[----:B------:R-:W-:Y:S01]  /*8340*/  R2UR UR10, R22 ;  /* 0x00000000160a72ca */ /* 0x000fe200000e0000 */
[----:B------:R-:W-:Y:S01]  /*8350*/  UIADD3.X UR25, URZ, UR21, URZ, UP1, !UPT ;  /* 0x000000153f197290 */ /* 0x000fe20008ffe43f */
[----:B------:R-:W-:Y:S01]  /*8360*/  R2UR UR12, R13 ;  /* 0x000000000d0c72ca */ /* 0x000fe200000e0000 */
[----:B------:R-:W-:Y:S01]  /*8370*/  UMOV UR14, 0x0 ;  /* 0x00000000000e7882 */ /* 0x000fe20000000000 */
[----:B------:R-:W-:Y:S01]  /*8380*/  R2UR UR19, R15 ;  /* 0x000000000f1372ca */ /* 0x000fe200000e0000 */
[----:B------:R-:W-:Y:S01]  /*8390*/  USHF.L.U32 UR7, UR7, 0xd, URZ ;  /* 0x0000000d07077899 */ /* 0x000fe2000800063f */
[----:B------:R-:W-:Y:S01]  /*83a0*/  ISETP.GT.AND P1, PT, R4, 0x1, PT ;  /* 0x000000010400780c */ /* 0x000fe20003f24270 */
[----:B------:R-:W-:Y:S01]  /*83b0*/  UMOV UR15, 0x10000000 ;  /* 0x10000000000f7882 */ /* 0x000fe20000000000 */
[----:B------:R-:W-:Y:S01]  /*83c0*/  ISETP.NE.AND P0, PT, R6, 0xc, PT ;  /* 0x0000000c0600780c */ /* 0x000fe20003f05270 */
[----:B------:R-:W-:Y:S01]  /*83d0*/  ULOP3.LUT UR8, UR7, 0x1000, UR22, 0xf8, !UPT ;  /* 0x0000100007087892 */ /* 0x000fe2000f8ef816 */
[----:B------:R-:W-:Y:S01]  /*83e0*/  VIADD R22, R22, 0x40 ;  /* 0x0000004016167836 */ /* 0x000fe20000000000 */
[----:B------:R-:W-:Y:S01]  /*83f0*/  UIADD3 UR13, UR16, 0x6300, UR7 ;  /* 0x00006300100d7890 */ /* 0x000fe2000fffe007 */
[----:B------:R-:W-:Y:S01]  /*8400*/  SEL R14, RZ, 0x1, P0 ;  /* 0x00000001ff0e7807 */ /* 0x000fe20000000000 */
[----:B------:R-:W-:Y:S01]  /*8410*/  UIADD3.X UR7, URZ, UR21, URZ, UP0, !UPT ;  /* 0x000000153f077290 */ /* 0x000fe200087fe43f */
[----:B------:R-:W-:Y:S01]  /*8420*/  SEL R6, R6, RZ, P0 ;  /* 0x000000ff06067207 */ /* 0x000fe20000000000 */
[----:B------:R-:W-:Y:S01]  /*8430*/  UIADD3 UR16, UR16, 0x1e300, UR8 ;  /* 0x0001e30010107890 */ /* 0x000fe2000fffe008 */
[----:B------:R-:W-:Y:S01]  /*8440*/  LOP3.LUT R5, R5, R14, RZ, 0x3c, !PT ;  /* 0x0000000e05057212 */ /* 0x000fe200078e3cff */
[----:B------:R-:W-:Y:S01]  /*8450*/  UMOV UR23, 0x30000 ;  /* 0x0003000000177882 */ /* 0x000fe20000000000 */
[----:B------:R-:W-:-:S04]  /*8460*/  UMOV UR8, UR13 ;  /* 0x0000000d00087c82 */ /* 0x000fc80008000000 */
[----:B------:R1:W-:Y:S02]  /*8470*/  UTMALDG.3D [UR8], [UR6], desc[UR14] ;  /* 0x00000e08060075b4 */ /* 0x0003e40008011000 */
[----:B-1----:R-:W-:Y:S01]  /*8480*/  UMOV UR8, UR16 ;  /* 0x0000001000087c82 */ /* 0x002fe20008000000 */
[----:B------:R-:W-:Y:S02]  /*8490*/  UMOV UR11, UR19 ;  /* 0x00000013000b7c82 */ /* 0x000fe40008000000 */
[----:B------:R1:W-:Y:S02]  /*84a0*/  UTMALDG.3D.MULTICAST [UR8], [UR24], UR23, desc[UR14] ;  /* 0x00000e08180073b4 */ /* 0x0003e40008011817 */
[----:B-1----:R-:W-:Y:S05]  /*84b0*/  @P1 BRA `(.L_x_158) ;  /* 0xfffffffc00481947 */ /* 0x002fea000383ffff */
.L_x_155:
[----:B------:R-:W-:Y:S05]  /*84c0*/  BSYNC B1 ;  /* 0x0000000000017941 */ /* 0x000fea0003800000 */
.L_x_154:
[----:B------:R-:W-:Y:S01]  /*84d0*/  LOP3.LUT P1, RZ, R10, 0xff, RZ, 0xc0, !PT ;  /* 0x000000ff0aff7812 */ /* 0x000fe2000782c0ff */
[C---:B------:R-:W-:Y:S01]  /*84e0*/  IMAD.IADD R12, R3.reuse, 0x1, R12 ;  /* 0x00000001030c7824 */ /* 0x040fe200078e020c */
[----:B------:R-:W-:Y:S01]  /*84f0*/  ULDC.64 UR6, c[0x0][0x8f8] ;  /* 0x00023e0000067ab9 */ /* 0x000fe20000000a00 */
[C---:B------:R-:W-:Y:S01]  /*8500*/  ISETP.GE.U32.AND P2, PT, R3.reuse, 0xc, PT ;  /* 0x0000000c0300780c */ /* 0x040fe20003f46070 */
[----:B------:R-:W-:Y:S01]  /*8510*/  BSSY B1, `(.L_x_159) ;  /* 0x000006a000017945 */ /* 0x000fe20003800000 */
[----:B------:R-:W-:Y:S01]  /*8520*/  IMAD.MOV.U32 R20, RZ, RZ, -0x1 ;  /* 0xffffffffff147424 */ /* 0x000fe200078e00ff */
[----:B------:R-:W-:Y:S02]  /*8530*/  ISETP.GT.U32.AND P0, PT, R12, 0xb, PT ;  /* 0x0000000b0c00780c */ /* 0x000fe40003f04070 */
[----:B------:R-:W-:Y:S02]  /*8540*/  MOV R13, 0xffffffff ;  /* 0xffffffff000d7802 */ /* 0x000fe40000000f00 */
[----:B------:R-:W-:-:S02]  /*8550*/  ISETP.LT.U32.AND P0, PT, R3, 0xc, P0 ;  /* 0x0000000c0300780c */ /* 0x000fc40000701070 */
[----:B------:R-:W-:Y:S01]  /*8560*/  PRMT R10, RZ, 0x7610, R10 ;  /* 0x00007610ff0a7816 */ /* 0x000fe2000000000a */
[----:B------:R-:W1:Y:S01]  /*8570*/  @P1 S2R R5, SR_CgaCtaId ;  /* 0x0000000000051919 */ /* 0x000e620000008800 */
[----:B------:R-:W-:-:S04]  /*8580*/  @P1 MOV R4, 0x400 ;  /* 0x0000040000041802 */ /* 0x000fc80000000f00 */
[----:B-1----:R-:W-:Y:S01]  /*8590*/  @P1 LEA R6, R5, R4, 0x18 ;  /* 0x0000000405061211 */ /* 0x002fe200078ec0ff */
[----:B------:R-:W-:-:S03]  /*85a0*/  IMAD.WIDE.U32 R4, R12, -0x55555555, RZ ;  /* 0xaaaaaaab0c047825 */ /* 0x000fc600078e00ff */
[----:B------:R1:W-:Y:S01]  /*85b0*/  @P1 SYNCS.ARRIVE.TRANS64.A1T0 RZ, [R6+URZ+0x108], RZ ;  /* 0x000108ff06ff19a7 */ /* 0x0003e2000810003f */
[----:B------:R-:W-:Y:S02]  /*85c0*/  IADD3 R16, P1, R16, UR40, RZ ;  /* 0x0000002810107c10 */ /* 0x000fe4000ff3e0ff */
[----:B------:R-:W-:Y:S02]  /*85d0*/  SHF.R.U32.HI R7, RZ, 0x3, R5 ;  /* 0x00000003ff077819 */ /* 0x000fe40000011605 */
[----:B------:R-:W-:Y:S02]  /*85e0*/  SEL R5, RZ, 0x1, !P0 ;  /* 0x00000001ff057807 */ /* 0x000fe40004000000 */
[----:B------:R-:W-:Y:S01]  /*85f0*/  IADD3.X R17, R17, UR38, RZ, P1, !PT ;  /* 0x0000002611117c10 */ /* 0x000fe20008ffe4ff */
[----:B------:R-:W-:Y:S01]  /*8600*/  IMAD R12, R7, -0xc, R12 ;  /* 0xfffffff4070c7824 */ /* 0x000fe200078e020c */
[----:B------:R-:W-:Y:S02]  /*8610*/  ISETP.GE.U32.AND P0, PT, R16, UR6, PT ;  /* 0x0000000610007c0c */ /* 0x000fe4000bf06070 */
[----:B------:R-:W-:-:S02]  /*8620*/  LOP3.LUT R0, R0, R5, RZ, 0x3c, !PT ;  /* 0x0000000500007212 */ /* 0x000fc400078e3cff */
[----:B------:R-:W-:Y:S02]  /*8630*/  ISETP.GE.U32.AND.EX P0, PT, R17, UR7, PT, P0 ;  /* 0x0000000711007c0c */ /* 0x000fe4000bf06100 */
[----:B------:R-:W-:Y:S01]  /*8640*/  @P2 LOP3.LUT R0, R0, 0x1, R7, 0x78, !PT ;  /* 0x0000000100002812 */ /* 0x000fe200078e7807 */
[----:B------:R-:W-:Y:S01]  /*8650*/  IMAD.MOV.U32 R7, RZ, RZ, -0x1 ;  /* 0xffffffffff077424 */ /* 0x000fe200078e00ff */
[----:B------:R-:W-:-:S09]  /*8660*/  PRMT R4, RZ, 0x7610, R4 ;  /* 0x00007610ff047816 */ /* 0x000fd20000000004 */
[----:B-1----:R-:W-:Y:S05]  /*8670*/  @P0 BRA `(.L_x_160) ;  /* 0x00000004004c0947 */ /* 0x002fea0003800000 */
[----:B------:R-:W1:Y:S01]  /*8680*/  S2R R14, SR_CTAID.X ;  /* 0x00000000000e7919 */ /* 0x000e620000002500 */
[----:B------:R-:W-:Y:S01]  /*8690*/  ULDC.64 UR6, c[0x0][0x8d0] ;  /* 0x0002340000067ab9 */ /* 0x000fe20000000a00 */
[----:B------:R-:W2:Y:S01]  /*86a0*/  LDC R15, c[0x0][0x144] ;  /* 0x00005100ff0f7b82 */ /* 0x000ea20000000800 */
[----:B------:R-:W-:Y:S01]  /*86b0*/  ISETP.NE.U32.AND P0, PT, RZ, UR6, PT ;  /* 0x00000006ff007c0c */ /* 0x000fe2000bf05070 */
[----:B------:R-:W3:Y:S01]  /*86c0*/  S2R R11, SR_CTAID.Y ;  /* 0x00000000000b7919 */ /* 0x000ee20000002600 */
[----:B------:R-:W-:Y:S01]  /*86d0*/  ULDC UR8, c[0x0][0x150] ;  /* 0x0000540000087ab9 */ /* 0x000fe20000000800 */
[----:B------:R-:W-:Y:S01]  /*86e0*/  ULDC UR9, c[0x0][0x8d8] ;  /* 0x0002360000097ab9 */ /* 0x000fe20000000800 */
[----:B------:R-:W-:Y:S01]  /*86f0*/  ISETP.NE.AND.EX P0, PT, RZ, UR7, PT, P0 ;  /* 0x00000007ff007c0c */ /* 0x000fe2000bf05300 */
[----:B------:R-:W-:Y:S01]  /*8700*/  IMAD.MOV.U32 R4, RZ, RZ, R16 ;  /* 0x000000ffff047224 */ /* 0x000fe200078e0010 */
[----:B-1----:R-:W-:-:S05]  /*8710*/  I2FP.F32.U32 R5, R14 ;  /* 0x0000000e00057245 */ /* 0x002fca0000201000 */
[----:B------:R-:W-:Y:S01]  /*8720*/  FMUL R20, R5, UR8 ;  /* 0x0000000805147c20 */ /* 0x000fe20008400000 */
[----:B------:R-:W-:-:S05]  /*8730*/  IMAD.MOV.U32 R5, RZ, RZ, R17 ;  /* 0x000000ffff057224 */ /* 0x000fca00078e0011 */
[----:B---3--:R-:W-:Y:S05]  /*8740*/  @!P0 BRA `(.L_x_161) ;  /* 0x0000000000288947 */ /* 0x008fea0003800000 */
[----:B------:R-:W-:Y:S02]  /*8750*/  ULDC UR8, c[0x0][0x8dc] ;  /* 0x0002370000087ab9 */ /* 0x000fe40000000800 */
[----:B------:R-:W-:-:S05]  /*8760*/  IADD3 R5, P0, R16, UR8, RZ ;  /* 0x0000000810057c10 */ /* 0x000fca000ff1e0ff */
[----:B------:R-:W-:-:S04]  /*8770*/  IMAD.X R13, RZ, RZ, R17, P0 ;  /* 0x000000ffff0d7224 */ /* 0x000fc800000e0611 */
[----:B------:R-:W-:-:S04]  /*8780*/  IMAD.WIDE.U32 R6, R13, UR6, RZ ;  /* 0x000000060d067c25 */ /* 0x000fc8000f8e00ff */
[----:B------:R-:W-:-:S04]  /*8790*/  IMAD.WIDE.U32 R6, P0, R5, UR7, R6 ;  /* 0x0000000705067c25 */ /* 0x000fc8000f800006 */
[----:B------:R-:W-:-:S04]  /*87a0*/  IMAD.WIDE.U32 R4, R5, UR6, RZ ;  /* 0x0000000605047c25 */ /* 0x000fc8000f8e00ff */
[----:B------:R-:W-:Y:S01]  /*87b0*/  IMAD.MOV.U32 R4, RZ, RZ, R7 ;  /* 0x000000ffff047224 */ /* 0x000fe200078e0007 */
[----:B------:R-:W-:Y:S01]  /*87c0*/  IADD3 RZ, P1, R5, R6, RZ ;  /* 0x0000000605ff7210 */ /* 0x000fe20007f3e0ff */
[----:B------:R-:W-:-:S04]  /*87d0*/  IMAD.X R5, RZ, RZ, RZ, P0 ;  /* 0x000000ffff057224 */ /* 0x000fc800000e06ff */
[----:B------:R-:W-:-:S08]  /*87e0*/  IMAD.WIDE.U32.X R4, R13, UR7, R4, P1 ;  /* 0x000000070d047c25 */ /* 0x000fd000088e0404 */
.L_x_161:
[--C-:B------:R-:W-:Y:S01]  /*87f0*/  SHF.R.U64 R13, R4, UR9, R5.reuse ;  /* 0x00000009040d7c19 */ /* 0x100fe20008001205 */
[----:B------:R-:W1:Y:S01]  /*8800*/  F2I.U32.TRUNC.NTZ R20, R20 ;  /* 0x0000001400147305 */ /* 0x000e62000020f000 */
[----:B------:R-:W-:Y:S01]  /*8810*/  SHF.R.U32.HI R4, RZ, UR9, R5 ;  /* 0x00000009ff047c19 */ /* 0x000fe20008011605 */
[----:B------:R-:W-:Y:S01]  /*8820*/  ULDC.64 UR6, c[0x0][0x8c8] ;  /* 0x0002320000067ab9 */ /* 0x000fe20000000a00 */
[----:B------:R-:W-:Y:S01]  /*8830*/  IADD3 R7, P0, RZ, -R13, RZ ;  /* 0x8000000dff077210 */ /* 0x000fe20007f1e0ff */
[----:B------:R-:W-:Y:S01]  /*8840*/  ULDC.64 UR8, c[0x0][0x8e8] ;  /* 0x00023a0000087ab9 */ /* 0x000fe20000000a00 */
[----:B------:R-:W3:Y:S03]  /*8850*/  LDC R22, c[0x0][0x148] ;  /* 0x00005200ff167b82 */ /* 0x000ee60000000800 */
[----:B------:R-:W-:Y:S01]  /*8860*/  IMAD.X R4, RZ, RZ, ~R4, P0 ;  /* 0x000000ffff047224 */ /* 0x000fe200000e0e04 */
[----:B------:R-:W-:-:S03]  /*8870*/  ISETP.NE.U32.AND P0, PT, RZ, UR8, PT ;  /* 0x00000008ff007c0c */ /* 0x000fc6000bf05070 */
[----:B------:R-:W-:Y:S01]  /*8880*/  IMAD R6, R4, UR6, RZ ;  /* 0x0000000604067c24 */ /* 0x000fe2000f8e02ff */
[----:B------:R-:W-:Y:S01]  /*8890*/  ISETP.NE.AND.EX P0, PT, RZ, UR9, PT, P0 ;  /* 0x00000009ff007c0c */ /* 0x000fe2000bf05300 */
[----:B------:R-:W-:Y:S01]  /*88a0*/  IMAD.WIDE.U32 R4, R7, UR6, R16 ;  /* 0x0000000607047c25 */ /* 0x000fe2000f8e0010 */
[----:B------:R-:W-:-:S03]  /*88b0*/  ULDC UR6, c[0x0][0x8c0] ;  /* 0x0002300000067ab9 */ /* 0x000fc60000000800 */
[----:B------:R-:W-:Y:S01]  /*88c0*/  IMAD R7, R7, UR7, R6 ;  /* 0x0000000707077c24 */ /* 0x000fe2000f8e0206 */
[----:B-1----:R-:W-:Y:S01]  /*88d0*/  IADD3 R6, -R20, RZ, RZ ;  /* 0x000000ff14067210 */ /* 0x002fe20007ffe1ff */
[----:B------:R-:W-:Y:S02]  /*88e0*/  ULDC UR7, c[0x0][0x154] ;  /* 0x0000550000077ab9 */ /* 0x000fe40000000800 */
[----:B------:R-:W-:Y:S02]  /*88f0*/  IMAD.IADD R5, R5, 0x1, R7 ;  /* 0x0000000105057824 */ /* 0x000fe400078e0207 */
[----:B--2---:R-:W-:Y:S01]  /*8900*/  IMAD R14, R15, R6, R14 ;  /* 0x000000060f0e7224 */ /* 0x004fe200078e020e */
[----:B------:R-:W-:Y:S02]  /*8910*/  I2FP.F32.U32 R6, R11 ;  /* 0x0000000b00067245 */ /* 0x000fe40000201000 */
[--C-:B------:R-:W-:Y:S02]  /*8920*/  SHF.R.U64 R15, R4, UR6, R5.reuse ;  /* 0x00000006040f7c19 */ /* 0x100fe40008001205 */
[----:B------:R-:W-:Y:S01]  /*8930*/  SHF.R.U32.HI R4, RZ, UR6, R5 ;  /* 0x00000006ff047c19 */ /* 0x000fe20008011605 */
[----:B------:R-:W-:Y:S01]  /*8940*/  FMUL R6, R6, UR7 ;  /* 0x0000000706067c20 */ /* 0x000fe20008400000 */
[----:B------:R-:W-:-:S02]  /*8950*/  ULDC UR6, c[0x0][0x8b0] ;  /* 0x00022c0000067ab9 */ /* 0x000fc40000000800 */
[--C-:B------:R-:W-:Y:S01]  /*8960*/  SHF.R.U64 R21, R15, UR6, R4.reuse ;  /* 0x000000060f157c19 */ /* 0x100fe20008001204 */
[----:B------:R1:W2:Y:S01]  /*8970*/  F2I.U32.TRUNC.NTZ R24, R6 ;  /* 0x0000000600187305 */ /* 0x0002a2000020f000 */
[----:B------:R-:W-:Y:S01]  /*8980*/  SHF.R.U32.HI R4, RZ, UR6, R4 ;  /* 0x00000006ff047c19 */ /* 0x000fe20008011604 */
[----:B------:R-:W-:-:S03]  /*8990*/  ULDC UR6, c[0x0][0x900] ;  /* 0x0002400000067ab9 */ /* 0x000fc60000000800 */
[--C-:B------:R-:W-:Y:S02]  /*89a0*/  SHF.R.U64 R20, R21, UR6, R4.reuse ;  /* 0x0000000615147c19 */ /* 0x100fe40008001204 */
[----:B------:R-:W-:-:S03]  /*89b0*/  SHF.R.U32.HI R23, RZ, UR6, R4 ;  /* 0x00000006ff177c19 */ /* 0x000fc60008011604 */
[----:B------:R-:W-:Y:S02]  /*89c0*/  IMAD.MOV.U32 R4, RZ, RZ, R20 ;  /* 0x000000ffff047224 */ /* 0x000fe400078e0014 */
[----:B------:R-:W-:Y:S01]  /*89d0*/  IMAD.MOV.U32 R5, RZ, RZ, R23 ;  /* 0x000000ffff057224 */ /* 0x000fe200078e0017 */
[----:B-1----:R-:W-:Y:S06]  /*89e0*/  @!P0 BRA `(.L_x_162) ;  /* 0x0000000000288947 */ /* 0x002fec0003800000 */
        /* <DEDUP_REMOVED lines=10> */
.L_x_162:
[----:B------:R-:W-:Y:S01]  /*8a90*/  ISETP.NE.AND P0, PT, R2, 0x1, PT ;  /* 0x000000010200780c */ /* 0x000fe20003f05270 */
[----:B------:R-:W-:Y:S01]  /*8aa0*/  ULDC UR6, c[0x0][0x8f0] ;  /* 0x00023c0000067ab9 */ /* 0x000fe20000000800 */
[----:B--2---:R-:W-:Y:S01]  /*8ab0*/  IADD3 R24, -R24, RZ, RZ ;  /* 0x000000ff18187210 */ /* 0x004fe20007ffe1ff */
[----:B------:R-:W-:Y:S01]  /*8ac0*/  ULDC UR7, c[0x0][0x8b8] ;  /* 0x00022e0000077ab9 */ /* 0x000fe20000000800 */
[----:B------:R-:W-:Y:S01]  /*8ad0*/  SHF.R.U64 R4, R4, UR6, R5 ;  /* 0x0000000604047c19 */ /* 0x000fe20008001205 */
[----:B------:R-:W-:Y:S01]  /*8ae0*/  ULDC UR6, c[0x0][0x8e0] ;  /* 0x0002380000067ab9 */ /* 0x000fe20000000800 */
[----:B------:R-:W-:Y:S02]  /*8af0*/  LOP3.LUT R21, R21, UR17, RZ, 0xc0, !PT ;  /* 0x0000001115157c12 */ /* 0x000fe4000f8ec0ff */
[----:B------:R-:W-:Y:S01]  /*8b00*/  LOP3.LUT R15, R15, UR5, RZ, 0xc0, !PT ;  /* 0x000000050f0f7c12 */ /* 0x000fe2000f8ec0ff */
[----:B------:R-:W-:Y:S02]  /*8b10*/  IMAD.MOV R5, RZ, RZ, -R4 ;  /* 0x000000ffff057224 */ /* 0x000fe400078e0a04 */
[----:B------:R-:W-:-:S02]  /*8b20*/  IMAD R21, R4, UR18, R21 ;  /* 0x0000001204157c24 */ /* 0x000fc4000f8e0215 */
[----:B---3--:R-:W-:Y:S02]  /*8b30*/  @P0 IMAD R14, R22, R24, R11 ;  /* 0x00000018160e0224 */ /* 0x008fe400078e020b */
[----:B------:R-:W-:Y:S01]  /*8b40*/  IMAD R20, R5, UR6, R20 ;  /* 0x0000000605147c24 */ /* 0x000fe2000f8e0214 */
[----:B------:R-:W-:Y:S01]  /*8b50*/  ULDC UR6, c[0x0][0x8a8] ;  /* 0x00022a0000067ab9 */ /* 0x000fe20000000800 */
[----:B------:R-:W-:Y:S02]  /*8b60*/  IMAD R14, R21, UR7, R14 ;  /* 0x00000007150e7c24 */ /* 0x000fe4000f8e020e */
[----:B------:R-:W-:Y:S02]  /*8b70*/  IMAD R5, R20, UR6, R15 ;  /* 0x0000000614057c24 */ /* 0x000fe4000f8e020f */
[----:B------:R-:W-:-:S03]  /*8b80*/  IMAD.MOV.U32 R4, RZ, RZ, 0x1 ;  /* 0x00000001ff047424 */ /* 0x000fc600078e00ff */
[----:B------:R-:W-:Y:S02]  /*8b90*/  SEL R7, R5, R14, !P0 ;  /* 0x0000000e05077207 */ /* 0x000fe40004000000 */
[----:B------:R-:W-:-:S07]  /*8ba0*/  SEL R20, R14, R5, !P0 ;  /* 0x000000050e147207 */ /* 0x000fce0004000000 */
.L_x_160:
[----:B------:R-:W-:Y:S05]  /*8bb0*/  BSYNC B1 ;  /* 0x0000000000017941 */ /* 0x000fea0003800000 */
.L_x_159:
[----:B------:R-:W-:-:S13]  /*8bc0*/  LOP3.LUT P0, RZ, R4, 0xff, RZ, 0xc0, !PT ;  /* 0x000000ff04ff7812 */ /* 0x000fda000780c0ff */
[----:B------:R-:W-:Y:S05]  /*8bd0*/  @P0 BRA `(.L_x_163) ;  /* 0xfffffff4004c0947 */ /* 0x000fea000383ffff */
[----:B------:R-:W-:Y:S05]  /*8be0*/  BSYNC B0 ;  /* 0x0000000000007941 */ /* 0x000fea0003800000 */
.L_x_152:
[----:B------:R-:W-:-:S03]  /*8bf0*/  UMOV UR6, 0xffffffff ;  /* 0xffffffff00067882 */ /* 0x000fc60000000000 */
[----:B------:R-:W-:Y:S05]  /*8c00*/  BRA.DIV UR6, `(.L_x_164) ;  /* 0x0000000e06407947 */ /* 0x000fea000b800000 */
[----:B------:R-:W-:-:S13]  /*8c10*/  ELECT P6, URZ, PT ;  /* 0x00000000003f782f */ /* 0x000fda00038c0000 */
.L_x_197:
[----:B------:R-:W-:Y:S04]  /*8c20*/  BSSY B0, `(.L_x_165) ;  /* 0x0000073000007945 */ /* 0x000fe80003800000 */
[----:B------:R-:W-:Y:S05]  /*8c30*/  @!P6 BRA `(.L_x_166) ;  /* 0x0000000400c4e947 */ /* 0x000fea0003800000 */
[----:B------:R-:W-:-:S04]  /*8c40*/  LOP3.LUT R19, R19, 0x2, RZ, 0xfc, !PT ;  /* 0x0000000213137812 */ /* 0x000fc800078efcff */
[----:B------:R-:W-:-:S13]  /*8c50*/  ISETP.NE.AND P0, PT, R19, 0x3, PT ;  /* 0x000000031300780c */ /* 0x000fda0003f05270 */
[----:B------:R-:W-:Y:S05]  /*8c60*/  @!P0 BRA `(.L_x_167) ;  /* 0x0000000000048947 */ /* 0x000fea0003800000 */
[----:B------:R-:W-:Y:S01]  /*8c70*/  BPT.TRAP 0x1 ;  /* 0x000000040000795c */ /* 0x000fe20000300000 */
.L_x_167:
[----:B------:R-:W1:Y:S01]  /*8c80*/  S2R R3, SR_CgaCtaId ;  /* 0x0000000000037919 */ /* 0x000e620000008800 */
[----:B------:R-:W-:-:S04]  /*8c90*/  MOV R2, 0x400 ;  /* 0x0000040000027802 */ /* 0x000fc80000000f00 */
[----:B-1----:R-:W-:Y:S02]  /*8ca0*/  LEA R3, R3, R2, 0x18 ;  /* 0x0000000203037211 */ /* 0x002fe400078ec0ff */
[----:B------:R-:W-:-:S03]  /*8cb0*/  SHF.L.U32 R2, R0, 0x1f, RZ ;  /* 0x0000001f00027819 */ /* 0x000fc600000006ff */
[----:B------:R-:W-:-:S04]  /*8cc0*/  VIADD R3, R3, 0x60 ;  /* 0x0000006003037836 */ /* 0x000fc80000000000 */
[C---:B------:R-:W-:Y:S02]  /*8cd0*/  IMAD R7, R12.reuse, 0x8, R3 ;  /* 0x000000080c077824 */ /* 0x040fe400078e0203 */
[----:B------:R-:W-:Y:S02]  /*8ce0*/  VIADD R12, R12, 0x1 ;  /* 0x000000010c0c7836 */ /* 0x000fe40000000000 */
[----:B------:R-:W1:Y:S03]  /*8cf0*/  SYNCS.PHASECHK.TRANS64.TRYWAIT P0, [R7+URZ], R2 ;  /* 0x00000002070075a7 */ /* 0x000e66000800017f */
[----:B------:R-:W-:-:S04]  /*8d00*/  ISETP.NE.AND P1, PT, R12, 0xc, PT ;  /* 0x0000000c0c00780c */ /* 0x000fc80003f25270 */
[----:B------:R-:W-:Y:S02]  /*8d10*/  SEL R5, RZ, 0x1, P1 ;  /* 0x00000001ff057807 */ /* 0x000fe40000800000 */
[----:B------:R-:W-:Y:S02]  /*8d20*/  SEL R12, R12, RZ, P1 ;  /* 0x000000ff0c0c7207 */ /* 0x000fe40000800000 */
[----:B------:R-:W-:-:S03]  /*8d30*/  LOP3.LUT R5, R0, R5, RZ, 0x3c, !PT ;  /* 0x0000000500057212 */ /* 0x000fc600078e3cff */
[----:B------:R-:W-:Y:S01]  /*8d40*/  IMAD R9, R12, 0x8, R3 ;  /* 0x000000080c097824 */ /* 0x000fe200078e0203 */
[----:B------:R-:W-:Y:S01]  /*8d50*/  SHF.L.U32 R4, R5, 0x1f, RZ ;  /* 0x0000001f05047819 */ /* 0x000fe200000006ff */
[----:B-1----:R-:W-:Y:S06]  /*8d60*/  @!P0 BRA `(.L_x_168) ;  /* 0x0000000c00088947 */ /* 0x002fec0003800000 */
.L_x_198:
[----:B------:R-:W2:Y:S01]  /*8d70*/  SYNCS.PHASECHK.TRANS64.TRYWAIT P0, [R9+URZ], R4 ;  /* 0x00000004090075a7 */ /* 0x000ea2000800017f */
[----:B------:R-:W-:-:S04]  /*8d80*/  IADD3 R0, R12, 0x1, RZ ;  /* 0x000000010c007810 */ /* 0x000fc80007ffe0ff */
[----:B------:R-:W-:-:S04]  /*8d90*/  ISETP.NE.AND P1, PT, R0, 0xc, PT ;  /* 0x0000000c0000780c */ /* 0x000fc80003f25270 */
[----:B-1----:R-:W-:Y:S02]  /*8da0*/  SEL R2, RZ, 0x1, P1 ;  /* 0x00000001ff027807 */ /* 0x002fe40000800000 */
[----:B------:R-:W-:Y:S02]  /*8db0*/  SEL R0, R0, RZ, P1 ;  /* 0x000000ff00007207 */ /* 0x000fe40000800000 */
[----:B------:R-:W-:-:S03]  /*8dc0*/  LOP3.LUT R7, R5, R2, RZ, 0x3c, !PT ;  /* 0x0000000205077212 */ /* 0x000fc600078e3cff */
[----:B------:R-:W-:Y:S01]  /*8dd0*/  IMAD R6, R0, 0x8, R3 ;  /* 0x0000000800067824 */ /* 0x000fe200078e0203 */
[----:B------:R-:W-:Y:S01]  /*8de0*/  SHF.L.U32 R5, R7, 0x1f, RZ ;  /* 0x0000001f07057819 */ /* 0x000fe200000006ff */
[----:B--2---:R-:W-:Y:S06]  /*8df0*/  @!P0 BRA `(.L_x_169) ;  /* 0x0000000800f88947 */ /* 0x004fec0003800000 */
.L_x_199:
[----:B------:R-:W2:Y:S01]  /*8e00*/  SYNCS.PHASECHK.TRANS64.TRYWAIT P0, [R6+URZ], R5 ;  /* 0x00000005060075a7 */ /* 0x000ea2000800017f */
[----:B------:R-:W-:-:S05]  /*8e10*/  VIADD R0, R0, 0x1 ;  /* 0x0000000100007836 */ /* 0x000fca0000000000 */
[----:B------:R-:W-:-:S04]  /*8e20*/  ISETP.NE.AND P1, PT, R0, 0xc, PT ;  /* 0x0000000c0000780c */ /* 0x000fc80003f25270 */
[----:B------:R-:W-:Y:S02]  /*8e30*/  SEL R2, RZ, 0x1, P1 ;  /* 0x00000001ff027807 */ /* 0x000fe40000800000 */
[----:B------:R-:W-:Y:S02]  /*8e40*/  SEL R0, R0, RZ, P1 ;  /* 0x000000ff00007207 */ /* 0x000fe40000800000 */
[----:B------:R-:W-:-:S03]  /*8e50*/  LOP3.LUT R7, R7, R2, RZ, 0x3c, !PT ;  /* 0x0000000207077212 */ /* 0x000fc600078e3cff */
[----:B-1----:R-:W-:Y:S01]  /*8e60*/  IMAD R9, R0, 0x8, R3 ;  /* 0x0000000800097824 */ /* 0x002fe200078e0203 */
[----:B------:R-:W-:Y:S01]  /*8e70*/  SHF.L.U32 R4, R7, 0x1f, RZ ;  /* 0x0000001f07047819 */ /* 0x000fe200000006ff */
[----:B--2---:R-:W-:Y:S06]  /*8e80*/  @!P0 BRA `(.L_x_170) ;  /* 0x0000000800e88947 */ /* 0x004fec0003800000 */
.L_x_200:
        /* <DEDUP_REMOVED lines=9> */
.L_x_201:
[----:B------:R-:W2:Y:S01]  /*8f20*/  SYNCS.PHASECHK.TRANS64.TRYWAIT P0, [R6+URZ], R5 ;  /* 0x00000005060075a7 */ /* 0x000ea2000800017f */
[----:B------:R-:W-:-:S04]  /*8f30*/  IADD3 R0, R0, 0x1, RZ ;  /* 0x0000000100007810 */ /* 0x000fc80007ffe0ff */
[----:B------:R-:W-:-:S04]  /*8f40*/  ISETP.NE.AND P1, PT, R0, 0xc, PT ;  /* 0x0000000c0000780c */ /* 0x000fc80003f25270 */
[----:B------:R-:W-:Y:S02]  /*8f50*/  SEL R2, RZ, 0x1, P1 ;  /* 0x00000001ff027807 */ /* 0x000fe40000800000 */
[----:B------:R-:W-:Y:S02]  /*8f60*/  SEL R0, R0, RZ, P1 ;  /* 0x000000ff00007207 */ /* 0x000fe40000800000 */
[----:B------:R-:W-:-:S03]  /*8f70*/  LOP3.LUT R7, R7, R2, RZ, 0x3c, !PT ;  /* 0x0000000207077212 */ /* 0x000fc600078e3cff */
[----:B-1----:R-:W-:Y:S01]  /*8f80*/  IMAD R9, R0, 0x8, R3 ;  /* 0x0000000800097824 */ /* 0x002fe200078e0203 */
[----:B------:R-:W-:Y:S01]  /*8f90*/  SHF.L.U32 R4, R7, 0x1f, RZ ;  /* 0x0000001f07047819 */ /* 0x000fe200000006ff */
[----:B--2---:R-:W-:Y:S06]  /*8fa0*/  @!P0 BRA `(.L_x_172) ;  /* 0x0000000800c88947 */ /* 0x004fec0003800000 */
.L_x_202:
        /* <DEDUP_REMOVED lines=9> */
.L_x_203:
        /* <DEDUP_REMOVED lines=9> */
.L_x_204:
        /* <DEDUP_REMOVED lines=9> */
.L_x_205:
        /* <DEDUP_REMOVED lines=9> */
.L_x_206:
        /* <DEDUP_REMOVED lines=9> */
.L_x_207:
[----:B------:R-:W2:Y:S01]  /*9280*/  SYNCS.PHASECHK.TRANS64.TRYWAIT P0, [R6+URZ], R5 ;  /* 0x00000005060075a7 */ /* 0x000ea2000800017f */
[----:B------:R-:W-:-:S04]  /*9290*/  IADD3 R0, R0, 0x1, RZ ;  /* 0x0000000100007810 */ /* 0x000fc80007ffe0ff */
[----:B------:R-:W-:-:S04]  /*92a0*/  ISETP.NE.AND P1, PT, R0, 0xc, PT ;  /* 0x0000000c0000780c */ /* 0x000fc80003f25270 */
[----:B------:R-:W-:Y:S02]  /*92b0*/  SEL R2, RZ, 0x1, P1 ;  /* 0x00000001ff027807 */ /* 0x000fe40000800000 */
[----:B------:R-:W-:Y:S02]  /*92c0*/  SEL R0, R0, RZ, P1 ;  /* 0x000000ff00007207 */ /* 0x000fe40000800000 */
[----:B------:R-:W-:Y:S01]  /*92d0*/  LOP3.LUT R2, R7, R2, RZ, 0x3c, !PT ;  /* 0x0000000207027212 */ /* 0x000fe200078e3cff */
[----:B--2---:R-:W-:Y:S06]  /*92e0*/  @!P0 BRA `(.L_x_178) ;  /* 0x0000000800708947 */ /* 0x004fec0003800000 */
.L_x_208:
[----:B------:R-:W-:Y:S01]  /*92f0*/  IMAD R3, R0, 0x8, R3 ;  /* 0x0000000800037824 */ /* 0x000fe200078e0203 */
[----:B------:R-:W-:-:S07]  /*9300*/  SHF.L.U32 R0, R2, 0x1f, RZ ;  /* 0x0000001f02007819 */ /* 0x000fce00000006ff */
.L_x_179:
[----:B---3--:R3:W4:Y:S02]  /*9310*/  SYNCS.PHASECHK.TRANS64.TRYWAIT P0, [R3+URZ], R0 ;  /* 0x00000000030075a7 */ /* 0x008724000800017f */
[----:B----4-:R-:W-:Y:S05]  /*9320*/  @!P0 NANOSLEEP.SYNCS 0x989680 ;  /* 0x009896800000895d */ /* 0x010fea0003900000 */
[----:B------:R-:W4:Y:S02]  /*9330*/  @!P0 SYNCS.PHASECHK.TRANS64 P0, [R3+URZ], R0 ;  /* 0x00000000030085a7 */ /* 0x000f24000800007f */
[----:B----4-:R-:W-:Y:S05]  /*9340*/  @!P0 BRA `(.L_x_179) ;  /* 0xfffffffc00f08947 */ /* 0x010fea000383ffff */
.L_x_166:
[----:B------:R-:W-:Y:S05]  /*9350*/  BSYNC B0 ;  /* 0x0000000000007941 */ /* 0x000fea0003800000 */
.L_x_165:
[----:B------:R-:W-:Y:S05]  /*9360*/  EXIT ;  /* 0x000000000000794d */ /* 0x000fea0003800000 */
.L_x_24:
[----:B---3--:R-:W-:-:S04]  /*9370*/  IMAD.U32 R5, RZ, RZ, UR5 ;  /* 0x00000005ff057e24 */ /* 0x008fc8000f8e00ff */
[----:B------:R3:W4:Y:S03]  /*9380*/  SYNCS.PHASECHK.TRANS64.TRYWAIT P0, [R5+URZ], R0 ;  /* 0x00000000050075a7 */ /* 0x000726000800017f */
[----:B----4-:R-:W-:Y:S05]  /*9390*/  @!P0 NANOSLEEP.SYNCS 0x989680 ;  /* 0x009896800000895d */ /* 0x010fea0003900000 */
[----:B------:R-:W4:Y:S02]  /*93a0*/  @!P0 SYNCS.PHASECHK.TRANS64 P0, [R5+URZ], R0 ;  /* 0x00000000050085a7 */ /* 0x000f24000800007f */
[----:B----4-:R-:W-:Y:S05]  /*93b0*/  @!P0 BRA `(.L_x_24) ;  /* 0xfffffffc00ec8947 */ /* 0x010fea000383ffff */
[----:B------:R-:W-:Y:S05]  /*93c0*/  BRA `(.L_x_23) ;  /* 0xffffff8800787947 */ /* 0x000fea000383ffff */
.L_x_30:
[----:B---3--:R-:W-:-:S04]  /*93d0*/  IMAD.U32 R6, RZ, RZ, UR8 ;  /* 0x00000008ff067e24 */ /* 0x008fc8000f8e00ff */
[----:B------:R3:W4:Y:S03]  /*93e0*/  SYNCS.PHASECHK.TRANS64.TRYWAIT P0, [R6+URZ], R5 ;  /* 0x00000005060075a7 */ /* 0x000726000800017f */
[----:B----4-:R-:W-:Y:S05]  /*93f0*/  @!P0 NANOSLEEP.SYNCS 0x989680 ;  /* 0x009896800000895d */ /* 0x010fea0003900000 */
[----:B------:R-:W4:Y:S02]  /*9400*/  @!P0 SYNCS.PHASECHK.TRANS64 P0, [R6+URZ], R5 ;  /* 0x00000005060085a7 */ /* 0x000f24000800007f */
[----:B----4-:R-:W-:Y:S05]  /*9410*/  @!P0 BRA `(.L_x_30) ;  /* 0xfffffffc00ec8947 */ /* 0x010fea000383ffff */
[----:B------:R-:W-:Y:S05]  /*9420*/  BRA `(.L_x_29) ;  /* 0xffffff9000b47947 */ /* 0x000fea000383ffff */
.L_x_57:
[----:B--2---:R2:W3:Y:S02]  /*9430*/  SYNCS.PHASECHK.TRANS64.TRYWAIT P2, [R14+URZ+0xc0], R3 ;  /* 0x0000c0030e0075a7 */ /* 0x0044e4000804017f */
[----:B---3--:R-:W-:Y:S05]  /*9440*/  @!P2 NANOSLEEP.SYNCS 0x989680 ;  /* 0x009896800000a95d */ /* 0x008fea0003900000 */
[----:B------:R-:W3:Y:S02]  /*9450*/  @!P2 SYNCS.PHASECHK.TRANS64 P2, [R14+URZ+0xc0], R3 ;  /* 0x0000c0030e00a5a7 */ /* 0x000ee4000804007f */
[----:B---3--:R-:W-:Y:S05]  /*9460*/  @!P2 BRA `(.L_x_57) ;  /* 0xfffffffc00f0a947 */ /* 0x008fea000383ffff */
[----:B------:R-:W-:Y:S05]  /*9470*/  BRA `(.L_x_180) ;  /* 0xffffffa400e87947 */ /* 0x000fea000383ffff */
.L_x_68:
[----:B--2---:R2:W3:Y:S02]  /*9480*/  SYNCS.PHASECHK.TRANS64.TRYWAIT P3, [R15+URZ+0xc0], R10 ;  /* 0x0000c00a0f0075a7 */ /* 0x0044e4000806017f */
[----:B---3--:R-:W-:Y:S05]  /*9490*/  @!P3 NANOSLEEP.SYNCS 0x989680 ;  /* 0x009896800000b95d */ /* 0x008fea0003900000 */
[----:B------:R-:W3:Y:S02]  /*94a0*/  @!P3 SYNCS.PHASECHK.TRANS64 P3, [R15+URZ+0xc0], R10 ;  /* 0x0000c00a0f00b5a7 */ /* 0x000ee4000806007f */
[----:B---3--:R-:W-:Y:S05]  /*94b0*/  @!P3 BRA `(.L_x_68) ;  /* 0xfffffffc00f0b947 */ /* 0x008fea000383ffff */
[----:B------:R-:W-:Y:S05]  /*94c0*/  BRA `(.L_x_181) ;  /* 0xffffffb000807947 */ /* 0x000fea000383ffff */
.L_x_79:
[----:B--2---:R2:W3:Y:S02]  /*94d0*/  SYNCS.PHASECHK.TRANS64.TRYWAIT P3, [R14+URZ+0xc0], R11 ;  /* 0x0000c00b0e0075a7 */ /* 0x0044e4000806017f */
[----:B---3--:R-:W-:Y:S05]  /*94e0*/  @!P3 NANOSLEEP.SYNCS 0x989680 ;  /* 0x009896800000b95d */ /* 0x008fea0003900000 */
[----:B------:R-:W3:Y:S02]  /*94f0*/  @!P3 SYNCS.PHASECHK.TRANS64 P3, [R14+URZ+0xc0], R11 ;  /* 0x0000c00b0e00b5a7 */ /* 0x000ee4000806007f */
[----:B---3--:R-:W-:Y:S05]  /*9500*/  @!P3 BRA `(.L_x_79) ;  /* 0xfffffffc00f0b947 */ /* 0x008fea000383ffff */
[----:B------:R-:W-:Y:S05]  /*9510*/  BRA `(.L_x_182) ;  /* 0xffffffb800a07947 */ /* 0x000fea000383ffff */
.L_x_90:
[----:B--2---:R2:W3:Y:S02]  /*9520*/  SYNCS.PHASECHK.TRANS64.TRYWAIT P0, [R11+URZ+0xc0], R10 ;  /* 0x0000c00a0b0075a7 */ /* 0x0044e4000800017f */
[----:B---3--:R-:W-:Y:S05]  /*9530*/  @!P0 NANOSLEEP.SYNCS 0x989680 ;  /* 0x009896800000895d */ /* 0x008fea0003900000 */
[----:B------:R-:W3:Y:S02]  /*9540*/  @!P0 SYNCS.PHASECHK.TRANS64 P0, [R11+URZ+0xc0], R10 ;  /* 0x0000c00a0b0085a7 */ /* 0x000ee4000800007f */
[----:B---3--:R-:W-:Y:S05]  /*9550*/  @!P0 BRA `(.L_x_90) ;  /* 0xfffffffc00f08947 */ /* 0x008fea000383ffff */
[----:B------:R-:W-:Y:S05]  /*9560*/  BRA `(.L_x_183) ;  /* 0xffffffc000c07947 */ /* 0x000fea000383ffff */
.L_x_106:
[----:B-1----:R-:W-:-:S04]  /*9570*/  IMAD.U32 R6, RZ, RZ, UR4 ;  /* 0x00000004ff067e24 */ /* 0x002fc8000f8e00ff */
[----:B------:R1:W2:Y:S03]  /*9580*/  SYNCS.PHASECHK.TRANS64.TRYWAIT P0, [R6+URZ+0x108], R3 ;  /* 0x00010803060075a7 */ /* 0x0002a6000800017f */
[----:B--2---:R-:W-:Y:S05]  /*9590*/  @!P0 NANOSLEEP.SYNCS 0x989680 ;  /* 0x009896800000895d */ /* 0x004fea0003900000 */
[----:B------:R-:W2:Y:S02]  /*95a0*/  @!P0 SYNCS.PHASECHK.TRANS64 P0, [R6+URZ+0x108], R3 ;  /* 0x00010803060085a7 */ /* 0x000ea4000800007f */
[----:B--2---:R-:W-:Y:S05]  /*95b0*/  @!P0 BRA `(.L_x_106) ;  /* 0xfffffffc00ec8947 */ /* 0x004fea000383ffff */
[----:B------:R-:W-:Y:S05]  /*95c0*/  BRA `(.L_x_105) ;  /* 0xffffffd400e47947 */ /* 0x000fea000383ffff */
.L_x_115:
[----:B-1----:R-:W-:-:S04]  /*95d0*/  IMAD.U32 R5, RZ, RZ, UR4 ;  /* 0x00000004ff057e24 */ /* 0x002fc8000f8e00ff */
[----:B------:R1:W2:Y:S03]  /*95e0*/  SYNCS.PHASECHK.TRANS64.TRYWAIT P1, [R5+URZ+0xe0], R4 ;  /* 0x0000e004050075a7 */ /* 0x0002a6000802017f */
[----:B--2---:R-:W-:Y:S05]  /*95f0*/  @!P1 NANOSLEEP.SYNCS 0x989680 ;  /* 0x009896800000995d */ /* 0x004fea0003900000 */
[----:B------:R-:W2:Y:S02]  /*9600*/  @!P1 SYNCS.PHASECHK.TRANS64 P1, [R5+URZ+0xe0], R4 ;  /* 0x0000e004050095a7 */ /* 0x000ea4000802007f */
[----:B--2---:R-:W-:Y:S05]  /*9610*/  @!P1 BRA `(.L_x_115) ;  /* 0xfffffffc00ec9947 */ /* 0x004fea000383ffff */
[----:B------:R-:W-:Y:S05]  /*9620*/  BRA `(.L_x_184) ;  /* 0xffffffd800cc7947 */ /* 0x000fea000383ffff */
.L_x_121:
[----:B-12---:R-:W-:-:S04]  /*9630*/  MOV R5, UR4 ;  /* 0x0000000400057c02 */ /* 0x006fc80008000f00 */
[----:B------:R1:W2:Y:S03]  /*9640*/  SYNCS.PHASECHK.TRANS64.TRYWAIT P1, [R5+URZ+0xe8], R4 ;  /* 0x0000e804050075a7 */ /* 0x0002a6000802017f */
[----:B--2---:R-:W-:Y:S05]  /*9650*/  @!P1 NANOSLEEP.SYNCS 0x989680 ;  /* 0x009896800000995d */ /* 0x004fea0003900000 */
[----:B------:R-:W2:Y:S02]  /*9660*/  @!P1 SYNCS.PHASECHK.TRANS64 P1, [R5+URZ+0xe8], R4 ;  /* 0x0000e804050095a7 */ /* 0x000ea4000802007f */
[----:B--2---:R-:W-:Y:S05]  /*9670*/  @!P1 BRA `(.L_x_121) ;  /* 0xfffffffc00ec9947 */ /* 0x004fea000383ffff */
[----:B------:R-:W-:Y:S05]  /*9680*/  BRA `(.L_x_185) ;  /* 0xffffffdc00147947 */ /* 0x000fea000383ffff */
.L_x_127:
[----:B-123--:R-:W-:-:S04]  /*9690*/  IMAD.U32 R5, RZ, RZ, UR4 ;  /* 0x00000004ff057e24 */ /* 0x00efc8000f8e00ff */
[----:B------:R1:W2:Y:S03]  /*96a0*/  SYNCS.PHASECHK.TRANS64.TRYWAIT P1, [R5+URZ+0xf0], R4 ;  /* 0x0000f004050075a7 */ /* 0x0002a6000802017f */
[----:B--2---:R-:W-:Y:S05]  /*96b0*/  @!P1 NANOSLEEP.SYNCS 0x989680 ;  /* 0x009896800000995d */ /* 0x004fea0003900000 */
[----:B------:R-:W2:Y:S02]  /*96c0*/  @!P1 SYNCS.PHASECHK.TRANS64 P1, [R5+URZ+0xf0], R4 ;  /* 0x0000f004050095a7 */ /* 0x000ea4000802007f */
[----:B--2---:R-:W-:Y:S05]  /*96d0*/  @!P1 BRA `(.L_x_127) ;  /* 0xfffffffc00ec9947 */ /* 0x004fea000383ffff */
[----:B------:R-:W-:Y:S05]  /*96e0*/  BRA `(.L_x_186) ;  /* 0xffffffdc00647947 */ /* 0x000fea000383ffff */
.L_x_133:
[----:B-1234-:R-:W-:-:S04]  /*96f0*/  IMAD.U32 R5, RZ, RZ, UR4 ;  /* 0x00000004ff057e24 */ /* 0x01efc8000f8e00ff */
[----:B------:R1:W2:Y:S03]  /*9700*/  SYNCS.PHASECHK.TRANS64.TRYWAIT P1, [R5+URZ+0xf8], R4 ;  /* 0x0000f804050075a7 */ /* 0x0002a6000802017f */
[----:B--2---:R-:W-:Y:S05]  /*9710*/  @!P1 NANOSLEEP.SYNCS 0x989680 ;  /* 0x009896800000995d */ /* 0x004fea0003900000 */
[----:B------:R-:W2:Y:S02]  /*9720*/  @!P1 SYNCS.PHASECHK.TRANS64 P1, [R5+URZ+0xf8], R4 ;  /* 0x0000f804050095a7 */ /* 0x000ea4000802007f */
[----:B--2---:R-:W-:Y:S05]  /*9730*/  @!P1 BRA `(.L_x_133) ;  /* 0xfffffffc00ec9947 */ /* 0x004fea000383ffff */
[----:B------:R-:W-:Y:S05]  /*9740*/  BRA `(.L_x_187) ;  /* 0xffffffdc00b47947 */ /* 0x000fea000383ffff */
.L_x_145:
[----:B-1----:R1:W2:Y:S02]  /*9750*/  SYNCS.PHASECHK.TRANS64.TRYWAIT P0, [R5+URZ+0xe0], R0 ;  /* 0x0000e000050075a7 */ /* 0x0022a4000800017f */
[----:B--2---:R-:W-:Y:S05]  /*9760*/  @!P0 NANOSLEEP.SYNCS 0x989680 ;  /* 0x009896800000895d */ /* 0x004fea0003900000 */
[----:B------:R-:W2:Y:S02]  /*9770*/  @!P0 SYNCS.PHASECHK.TRANS64 P0, [R5+URZ+0xe0], R0 ;  /* 0x0000e000050085a7 */ /* 0x000ea4000800007f */
[----:B--2---:R-:W-:Y:S05]  /*9780*/  @!P0 BRA `(.L_x_145) ;  /* 0xfffffffc00f08947 */ /* 0x004fea000383ffff */
[----:B------:R-:W-:Y:S05]  /*9790*/  BRA `(.L_x_188) ;  /* 0xffffffe400b07947 */ /* 0x000fea000383ffff */
.L_x_147:
[----:B--2---:R2:W3:Y:S02]  /*97a0*/  SYNCS.PHASECHK.TRANS64.TRYWAIT P0, [R5+URZ+0xe8], R0 ;  /* 0x0000e800050075a7 */ /* 0x0044e4000800017f */
[----:B---3--:R-:W-:Y:S05]  /*97b0*/  @!P0 NANOSLEEP.SYNCS 0x989680 ;  /* 0x009896800000895d */ /* 0x008fea0003900000 */
[----:B------:R-:W3:Y:S02]  /*97c0*/  @!P0 SYNCS.PHASECHK.TRANS64 P0, [R5+URZ+0xe8], R0 ;  /* 0x0000e800050085a7 */ /* 0x000ee4000800007f */
[----:B---3--:R-:W-:Y:S05]  /*97d0*/  @!P0 BRA `(.L_x_147) ;  /* 0xfffffffc00f08947 */ /* 0x008fea000383ffff */
[----:B------:R-:W-:Y:S05]  /*97e0*/  BRA `(.L_x_189) ;  /* 0xffffffe400ac7947 */ /* 0x000fea000383ffff */
.L_x_149:
[----:B---3--:R3:W4:Y:S02]  /*97f0*/  SYNCS.PHASECHK.TRANS64.TRYWAIT P0, [R5+URZ+0xf0], R0 ;  /* 0x0000f000050075a7 */ /* 0x008724000800017f */
[----:B----4-:R-:W-:Y:S05]  /*9800*/  @!P0 NANOSLEEP.SYNCS 0x989680 ;  /* 0x009896800000895d */ /* 0x010fea0003900000 */
[----:B------:R-:W4:Y:S02]  /*9810*/  @!P0 SYNCS.PHASECHK.TRANS64 P0, [R5+URZ+0xf0], R0 ;  /* 0x0000f000050085a7 */ /* 0x000f24000800007f */
[----:B----4-:R-:W-:Y:S05]  /*9820*/  @!P0 BRA `(.L_x_149) ;  /* 0xfffffffc00f08947 */ /* 0x010fea000383ffff */
[----:B------:R-:W-:Y:S05]  /*9830*/  BRA `(.L_x_190) ;  /* 0xffffffe400a87947 */ /* 0x000fea000383ffff */
.L_x_153:
[----:B------:R-:W-:Y:S01]  /*9840*/  BSSY B1, `(.L_x_191) ;  /* 0x0000006000017945 */ /* 0x000fe20003800000 */
[----:B------:R-:W-:-:S07]  /*9850*/  IMAD.MOV.U32 R15, RZ, RZ, -0x1 ;  /* 0xffffffffff0f7424 */ /* 0x000fce00078e00ff */
[----:B------:R-:W-:Y:S05]  /*9860*/  WARPSYNC.COLLECTIVE R15, `(.L_x_192) ;  /* 0x000000000f0c7348 */ /* 0x000fea0003c00000 */
[----:B------:R-:W-:Y:S02]  /*9870*/  ELECT P6, UR62, PT ;  /* 0x00000000003e782f */ /* 0x000fe400038c0000 */
[----:B------:R-:W-:Y:S01]  /*9880*/  MOV R14, UR62 ;  /* 0x0000003e000e7c02 */ /* 0x000fe20008000f00 */
[----:B------:R-:W-:Y:S10]  /*9890*/  ENDCOLLECTIVE ;  /* 0x000000000000791b */ /* 0x000ff40003800000 */
.L_x_192:
[----:B------:R-:W-:Y:S05]  /*98a0*/  BSYNC B1 ;  /* 0x0000000000017941 */ /* 0x000fea0003800000 */
.L_x_191:
[----:B------:R-:W-:Y:S05]  /*98b0*/  BRA `(.L_x_193) ;  /* 0xffffffe800207947 */ /* 0x000fea000383ffff */
.L_x_156:
[----:B-1----:R1:W2:Y:S02]  /*98c0*/  SYNCS.PHASECHK.TRANS64.TRYWAIT P0, [R14+URZ+0x60], R7 ;  /* 0x000060070e0075a7 */ /* 0x0022a4000800017f */
[----:B--2---:R-:W-:Y:S05]  /*98d0*/  @!P0 NANOSLEEP.SYNCS 0x989680 ;  /* 0x009896800000895d */ /* 0x004fea0003900000 */
[----:B------:R-:W2:Y:S02]  /*98e0*/  @!P0 SYNCS.PHASECHK.TRANS64 P0, [R14+URZ+0x60], R7 ;  /* 0x000060070e0085a7 */ /* 0x000ea4000800007f */
[----:B--2---:R-:W-:Y:S05]  /*98f0*/  @!P0 BRA `(.L_x_156) ;  /* 0xfffffffc00f08947 */ /* 0x004fea000383ffff */
[----:B------:R-:W-:Y:S05]  /*9900*/  BRA `(.L_x_194) ;  /* 0xffffffe800587947 */ /* 0x000fea000383ffff */
.L_x_164:
[----:B------:R-:W-:Y:S01]  /*9910*/  BSSY B0, `(.L_x_195) ;  /* 0x0000006000007945 */ /* 0x000fe20003800000 */
[----:B------:R-:W-:-:S07]  /*9920*/  IMAD.MOV.U32 R15, RZ, RZ, -0x1 ;  /* 0xffffffffff0f7424 */ /* 0x000fce00078e00ff */
[----:B------:R-:W-:Y:S05]  /*9930*/  WARPSYNC.COLLECTIVE R15, `(.L_x_196) ;  /* 0x000000000f0c7348 */ /* 0x000fea0003c00000 */
[----:B------:R-:W-:Y:S02]  /*9940*/  ELECT P6, UR62, PT ;  /* 0x00000000003e782f */ /* 0x000fe400038c0000 */
[----:B------:R-:W-:Y:S01]  /*9950*/  MOV R14, UR62 ;  /* 0x0000003e000e7c02 */ /* 0x000fe20008000f00 */
[----:B------:R-:W-:Y:S10]  /*9960*/  ENDCOLLECTIVE ;  /* 0x000000000000791b */ /* 0x000ff40003800000 */
.L_x_196:
[----:B------:R-:W-:Y:S05]  /*9970*/  BSYNC B0 ;  /* 0x0000000000007941 */ /* 0x000fea0003800000 */
.L_x_195:
[----:B------:R-:W-:Y:S05]  /*9980*/  BRA `(.L_x_197) ;  /* 0xfffffff000a47947 */ /* 0x000fea000383ffff */
.L_x_168:
[----:B-1----:R1:W2:Y:S02]  /*9990*/  SYNCS.PHASECHK.TRANS64.TRYWAIT P0, [R7+URZ], R2 ;  /* 0x00000002070075a7 */ /* 0x0022a4000800017f */
[----:B--2---:R-:W-:Y:S05]  /*99a0*/  @!P0 NANOSLEEP.SYNCS 0x989680 ;  /* 0x009896800000895d */ /* 0x004fea0003900000 */
[----:B------:R-:W2:Y:S02]  /*99b0*/  @!P0 SYNCS.PHASECHK.TRANS64 P0, [R7+URZ], R2 ;  /* 0x00000002070085a7 */ /* 0x000ea4000800007f */
[----:B--2---:R-:W-:Y:S05]  /*99c0*/  @!P0 BRA `(.L_x_168) ;  /* 0xfffffffc00f08947 */ /* 0x004fea000383ffff */
[----:B------:R-:W-:Y:S05]  /*99d0*/  BRA `(.L_x_198) ;  /* 0xfffffff000e47947 */ /* 0x000fea000383ffff */
.L_x_169:
[----:B-1----:R1:W2:Y:S02]  /*99e0*/  SYNCS.PHASECHK.TRANS64.TRYWAIT P0, [R9+URZ], R4 ;  /* 0x00000004090075a7 */ /* 0x0022a4000800017f */
[----:B--2---:R-:W-:Y:S05]  /*99f0*/  @!P0 NANOSLEEP.SYNCS 0x989680 ;  /* 0x009896800000895d */ /* 0x004fea0003900000 */
[----:B------:R-:W2:Y:S02]  /*9a00*/  @!P0 SYNCS.PHASECHK.TRANS64 P0, [R9+URZ], R4 ;  /* 0x00000004090085a7 */ /* 0x000ea4000800007f */
[----:B--2---:R-:W-:Y:S05]  /*9a10*/  @!P0 BRA `(.L_x_169) ;  /* 0xfffffffc00f08947 */ /* 0x004fea000383ffff */
[----:B------:R-:W-:Y:S05]  /*9a20*/  BRA `(.L_x_199) ;  /* 0xfffffff000f47947 */ /* 0x000fea000383ffff */
.L_x_170:
[----:B-1----:R1:W2:Y:S02]  /*9a30*/  SYNCS.PHASECHK.TRANS64.TRYWAIT P0, [R6+URZ], R5 ;  /* 0x00000005060075a7 */ /* 0x0022a4000800017f */
[----:B--2---:R-:W-:Y:S05]  /*9a40*/  @!P0 NANOSLEEP.SYNCS 0x989680 ;  /* 0x009896800000895d */ /* 0x004fea0003900000 */
[----:B------:R-:W2:Y:S02]  /*9a50*/  @!P0 SYNCS.PHASECHK.TRANS64 P0, [R6+URZ], R5 ;  /* 0x00000005060085a7 */ /* 0x000ea4000800007f */
[----:B--2---:R-:W-:Y:S05]  /*9a60*/  @!P0 BRA `(.L_x_170) ;  /* 0xfffffffc00f08947 */ /* 0x004fea000383ffff */
[----:B------:R-:W-:Y:S05]  /*9a70*/  BRA `(.L_x_200) ;  /* 0xfffffff400047947 */ /* 0x000fea000383ffff */
.L_x_171:
[----:B-1----:R1:W2:Y:S02]  /*9a80*/  SYNCS.PHASECHK.TRANS64.TRYWAIT P0, [R9+URZ], R4 ;  /* 0x00000004090075a7 */ /* 0x0022a4000800017f */
[----:B--2---:R-:W-:Y:S05]  /*9a90*/  @!P0 NANOSLEEP.SYNCS 0x989680 ;  /* 0x009896800000895d */ /* 0x004fea0003900000 */
[----:B------:R-:W2:Y:S02]  /*9aa0*/  @!P0 SYNCS.PHASECHK.TRANS64 P0, [R9+URZ], R4 ;  /* 0x00000004090085a7 */ /* 0x000ea4000800007f */
[----:B--2---:R-:W-:Y:S05]  /*9ab0*/  @!P0 BRA `(.L_x_171) ;  /* 0xfffffffc00f08947 */ /* 0x004fea000383ffff */
[----:B------:R-:W-:Y:S05]  /*9ac0*/  BRA `(.L_x_201) ;  /* 0xfffffff400147947 */ /* 0x000fea000383ffff */
.L_x_172:
[----:B-1----:R1:W2:Y:S02]  /*9ad0*/  SYNCS.PHASECHK.TRANS64.TRYWAIT P0, [R6+URZ], R5 ;  /* 0x00000005060075a7 */ /* 0x0022a4000800017f */
[----:B--2---:R-:W-:Y:S05]  /*9ae0*/  @!P0 NANOSLEEP.SYNCS 0x989680 ;  /* 0x009896800000895d */ /* 0x004fea0003900000 */
[----:B------:R-:W2:Y:S02]  /*9af0*/  @!P0 SYNCS.PHASECHK.TRANS64 P0, [R6+URZ], R5 ;  /* 0x00000005060085a7 */ /* 0x000ea4000800007f */
[----:B--2---:R-:W-:Y:S05]  /*9b00*/  @!P0 BRA `(.L_x_172) ;  /* 0xfffffffc00f08947 */ /* 0x004fea000383ffff */
[----:B------:R-:W-:Y:S05]  /*9b10*/  BRA `(.L_x_202) ;  /* 0xfffffff400247947 */ /* 0x000fea000383ffff */
.L_x_173:
[----:B-1----:R1:W2:Y:S02]  /*9b20*/  SYNCS.PHASECHK.TRANS64.TRYWAIT P0, [R9+URZ], R4 ;  /* 0x00000004090075a7 */ /* 0x0022a4000800017f */
[----:B--2---:R-:W-:Y:S05]  /*9b30*/  @!P0 NANOSLEEP.SYNCS 0x989680 ;  /* 0x009896800000895d */ /* 0x004fea0003900000 */
[----:B------:R-:W2:Y:S02]  /*9b40*/  @!P0 SYNCS.PHASECHK.TRANS64 P0, [R9+URZ], R4 ;  /* 0x00000004090085a7 */ /* 0x000ea4000800007f */
[----:B--2---:R-:W-:Y:S05]  /*9b50*/  @!P0 BRA `(.L_x_173) ;  /* 0xfffffffc00f08947 */ /* 0x004fea000383ffff */
[----:B------:R-:W-:Y:S05]  /*9b60*/  BRA `(.L_x_203) ;  /* 0xfffffff400347947 */ /* 0x000fea000383ffff */
.L_x_174:
[----:B-1----:R1:W2:Y:S02]  /*9b70*/  SYNCS.PHASECHK.TRANS64.TRYWAIT P0, [R6+URZ], R5 ;  /* 0x00000005060075a7 */ /* 0x0022a4000800017f */
[----:B--2---:R-:W-:Y:S05]  /*9b80*/  @!P0 NANOSLEEP.SYNCS 0x989680 ;  /* 0x009896800000895d */ /* 0x004fea0003900000 */
[----:B------:R-:W2:Y:S02]  /*9b90*/  @!P0 SYNCS.PHASECHK.TRANS64 P0, [R6+URZ], R5 ;  /* 0x00000005060085a7 */ /* 0x000ea4000800007f */
[----:B--2---:R-:W-:Y:S05]  /*9ba0*/  @!P0 BRA `(.L_x_174) ;  /* 0xfffffffc00f08947 */ /* 0x004fea000383ffff */
[----:B------:R-:W-:Y:S05]  /*9bb0*/  BRA `(.L_x_204) ;  /* 0xfffffff400447947 */ /* 0x000fea000383ffff */
.L_x_175:
[----:B-1----:R1:W2:Y:S02]  /*9bc0*/  SYNCS.PHASECHK.TRANS64.TRYWAIT P0, [R9+URZ], R4 ;  /* 0x00000004090075a7 */ /* 0x0022a4000800017f */
[----:B--2---:R-:W-:Y:S05]  /*9bd0*/  @!P0 NANOSLEEP.SYNCS 0x989680 ;  /* 0x009896800000895d */ /* 0x004fea0003900000 */
[----:B------:R-:W2:Y:S02]  /*9be0*/  @!P0 SYNCS.PHASECHK.TRANS64 P0, [R9+URZ], R4 ;  /* 0x00000004090085a7 */ /* 0x000ea4000800007f */
[----:B--2---:R-:W-:Y:S05]  /*9bf0*/  @!P0 BRA `(.L_x_175) ;  /* 0xfffffffc00f08947 */ /* 0x004fea000383ffff */
[----:B------:R-:W-:Y:S05]  /*9c00*/  BRA `(.L_x_205) ;  /* 0xfffffff400547947 */ /* 0x000fea000383ffff */
.L_x_176:
[----:B-1----:R1:W2:Y:S02]  /*9c10*/  SYNCS.PHASECHK.TRANS64.TRYWAIT P0, [R6+URZ], R5 ;  /* 0x00000005060075a7 */ /* 0x0022a4000800017f */
[----:B--2---:R-:W-:Y:S05]  /*9c20*/  @!P0 NANOSLEEP.SYNCS 0x989680 ;  /* 0x009896800000895d */ /* 0x004fea0003900000 */
[----:B------:R-:W2:Y:S02]  /*9c30*/  @!P0 SYNCS.PHASECHK.TRANS64 P0, [R6+URZ], R5 ;  /* 0x00000005060085a7 */ /* 0x000ea4000800007f */
[----:B--2---:R-:W-:Y:S05]  /*9c40*/  @!P0 BRA `(.L_x_176) ;  /* 0xfffffffc00f08947 */ /* 0x004fea000383ffff */
[----:B------:R-:W-:Y:S05]  /*9c50*/  BRA `(.L_x_206) ;  /* 0xfffffff400647947 */ /* 0x000fea000383ffff */
.L_x_177:
[----:B-1----:R1:W2:Y:S02]  /*9c60*/  SYNCS.PHASECHK.TRANS64.TRYWAIT P0, [R9+URZ], R4 ;  /* 0x00000004090075a7 */ /* 0x0022a4000800017f */
[----:B--2---:R-:W-:Y:S05]  /*9c70*/  @!P0 NANOSLEEP.SYNCS 0x989680 ;  /* 0x009896800000895d */ /* 0x004fea0003900000 */
[----:B------:R-:W2:Y:S02]  /*9c80*/  @!P0 SYNCS.PHASECHK.TRANS64 P0, [R9+URZ], R4 ;  /* 0x00000004090085a7 */ /* 0x000ea4000800007f */
[----:B--2---:R-:W-:Y:S05]  /*9c90*/  @!P0 BRA `(.L_x_177) ;  /* 0xfffffffc00f08947 */ /* 0x004fea000383ffff */
[----:B------:R-:W-:Y:S05]  /*9ca0*/  BRA `(.L_x_207) ;  /* 0xfffffff400747947 */ /* 0x000fea000383ffff */
.L_x_178:
[----:B--2---:R2:W3:Y:S02]  /*9cb0*/  SYNCS.PHASECHK.TRANS64.TRYWAIT P0, [R6+URZ], R5 ;  /* 0x00000005060075a7 */ /* 0x0044e4000800017f */
[----:B---3--:R-:W-:Y:S05]  /*9cc0*/  @!P0 NANOSLEEP.SYNCS 0x989680 ;  /* 0x009896800000895d */ /* 0x008fea0003900000 */
[----:B------:R-:W3:Y:S02]  /*9cd0*/  @!P0 SYNCS.PHASECHK.TRANS64 P0, [R6+URZ], R5 ;  /* 0x00000005060085a7 */ /* 0x000ee4000800007f */
[----:B---3--:R-:W-:Y:S05]  /*9ce0*/  @!P0 BRA `(.L_x_178) ;  /* 0xfffffffc00f08947 */ /* 0x008fea000383ffff */
[----:B------:R-:W-:Y:S05]  /*9cf0*/  BRA `(.L_x_208) ;  /* 0xfffffff4007c7947 */ /* 0x000fea000383ffff */
.L_x_209:
[----:B------:R-:W-:-:S00]  /*9d00*/  BRA `(.L_x_209) ;  /* 0xfffffffc00fc7947 */ /* 0x000fc0000383ffff */
[----:B------:R-:W-:-:S00]  /*9d10*/  NOP ;  /* 0x0000000000007918 */ /* 0x000fc00000000000 */
        /* <DEDUP_REMOVED lines=14> */
.L_x_210:


//--------------------- .nv.global.init           --------------------------
	.section	.nv.global.init,"aw",@progbits
.nv.global.init:
	.type		$str$24,@object
	.size		$str$24,($str$25 - $str$24)
$str$24:
        /*0000*/ 	.byte	0x28, 0x61, 0x64, 0x64, 0x72, 0x65, 0x73, 0x73, 0x20, 0x26, 0x20, 0x6d, 0x61, 0x73, 0x6b, 0x29
        /*0010*/ 	.byte	0x20, 0x3d, 0x3d, 0x20, 0x30, 0x00
	.type		$str$25,@object
	.size		$str$25,(__unnamed_1 - $str$25)
$str$25:
        /*0016*/ 	.byte	0x2f, 0x74, 0x6d, 0x70, 0x2f, 0x63, 0x75, 0x74, 0x6c, 0x61, 0x73, 0x73, 0x5f, 0x73, 0x77, 0x65
        /*0026*/ 	.byte	0x65, 0x70, 0x5f, 0x73, 0x72, 0x63, 0x2f, 0x69, 0x6e, 0x63, 0x6c, 0x75, 0x64, 0x65, 0x2f, 0x63
        /*0036*/ 	.byte	0x75, 0x74, 0x65, 0x2f, 0x70, 0x6f, 0x69, 0x6e, 0x74, 0x65, 0x72, 0x5f, 0x66, 0x6c, 0x61, 0x67
        /*0046*/ 	.byte	0x67, 0x65, 0x64, 0x2e, 0x68, 0x70, 0x70, 0x00
	.type		__unnamed_1,@object
	.size		__unnamed_1,(__unnamed_2 - __unnamed_1)
__unnamed_1:
        /*004e*/ 	.byte	0x61, 0x75, 0x74, 0x6f, 0x20, 0x63, 0x75, 0x74, 0x65, 0x3a, 0x3a, 0x61, 0x73, 0x5f, 0x70, 0x6f
        /* <DEDUP_REMOVED lines=27> */
        /*020e*/ 	.byte	0x3a, 0x43, 0x3c, 0x34, 0x30, 0x39, 0x36, 0x3e, 0x3e, 0x3e, 0x3e, 0x3e, 0x5d, 0x00
	.type		__unnamed_2,@object
	.size		__unnamed_2,(.L_1 - __unnamed_2)
__unnamed_2:
        /* <DEDUP_REMOVED lines=29> */
.L_1:


//--------------------- .nv.shared._ZN7cutlass13device_kernelINS_4gemm6kernel13GemmUniversalIN4cute5tupleIJiiiiEEENS1_10collective13CollectiveMmaINS1_37MainloopSm90TmaGmmaWarpSpecializedFP8ILi12ENS5_IJNS4_1CILi2EEENSA_ILi1EEESC_EEENS1_35KernelTmaWarpSpecializedCooperativeEEENS5_IJNSA_ILi128EEESG_NSA_ILi64EEEEEENS_12float_e4m3_tENS5_IJlSC_lEEESJ_SK_NS4_8TiledMMAINS4_8MMA_AtomIJNS4_4SM904GMMA31MMA_64x128x32_F32E4M3E4M3_SS_TNILNSO_7ScaleInE1ELSQ_1EEEEEENS4_6LayoutISD_NS5_IJSC_NSA_ILi0EEESU_EEEEENS5_IJNS4_10UnderscoreESX_SX_EEEEENS4_13SM90_TMA_LOADENS4_14ComposedLayoutINS4_7SwizzleILi2ELi4ELi3EEENS4_18smem_ptr_flag_bitsILi8EEENST_INS5_IJNSA_ILi8EEESH_EEENS5_IJSH_SC_EEEEEEEvNS4_8identityENS4_23SM90_TMA_LOAD_MULTICASTES1A_vS1B_EENS_8epilogue10collective18CollectiveEpilogueINS1E_22Sm90TmaWarpSpecializedILi4ELi2ELi16ELb0ELb0EEEJSI_NS5_IJSG_NSA_ILi32EEEEEESJ_SK_SJ_SK_NS1E_6fusion15FusionCallbacksIS1I_NS1L_17LinearCombinationISJ_fSJ_fLNS_15FloatRoundStyleE2EEESI_S1K_JEEES10_NS11_INS12_ILi1ELi4ELi3EEES15_NST_INS5_IJS16_S1J_EEENS5_IJS1J_SC_EEEEEEENS4_39AutoVectorizingCopyWithAssumedAlignmentILi128EEENS4_14SM90_TMA_STOREES1V_S1X_NS4_9Copy_AtomIJNS4_17SM90_U32x4_STSM_NENS_6half_tEEEEvEEEvvEEEEvNT_6ParamsE --------------------------
	.section	.nv.shared._ZN7cutlass13device_kernelINS_4gemm6kernel13GemmUniversalIN4cute5tupleIJiiiiEEENS1_10collective13CollectiveMmaINS1_37MainloopSm90TmaGmmaWarpSpecializedFP8ILi12ENS5_IJNS4_1CILi2EEENSA_ILi1EEESC_EEENS1_35KernelTmaWarpSpecializedCooperativeEEENS5_IJNSA_ILi128EEESG_NSA_ILi64EEEEEENS_12float_e4m3_tENS5_IJlSC_lEEESJ_SK_NS4_8TiledMMAINS4_8MMA_AtomIJNS4_4SM904GMMA31MMA_64x128x32_F32E4M3E4M3_SS_TNILNSO_7ScaleInE1ELSQ_1EEEEEENS4_6LayoutISD_NS5_IJSC_NSA_ILi0EEESU_EEEEENS5_IJNS4_10UnderscoreESX_SX_EEEEENS4_13SM90_TMA_LOADENS4_14ComposedLayoutINS4_7SwizzleILi2ELi4ELi3EEENS4_18smem_ptr_flag_bitsILi8EEENST_INS5_IJNSA_ILi8EEESH_EEENS5_IJSH_SC_EEEEEEEvNS4_8identityENS4_23SM90_TMA_LOAD_MULTICASTES1A_vS1B_EENS_8epilogue10collective18CollectiveEpilogueINS1E_22Sm90TmaWarpSpecializedILi4ELi2ELi16ELb0ELb0EEEJSI_NS5_IJSG_NSA_ILi32EEEEEESJ_SK_SJ_SK_NS1E_6fusion15FusionCallbacksIS1I_NS1L_17LinearCombinationISJ_fSJ_fLNS_15FloatRoundStyleE2EEESI_S1K_JEEES10_NS11_INS12_ILi1ELi4ELi3EEES15_NST_INS5_IJS16_S1J_EEENS5_IJS1J_SC_EEEEEEENS4_39AutoVectorizingCopyWithAssumedAlignmentILi128EEENS4_14SM90_TMA_STOREES1V_S1X_NS4_9Copy_AtomIJNS4_17SM90_U32x4_STSM_NENS_6half_tEEEEvEEEvvEEEEvNT_6ParamsE,"aw",@nobits
	.sectionflags	@""
	.align	16
	.zero		1024


//--------------------- .nv.shared.reserved.0     --------------------------
	.section	.nv.shared.reserved.0,"aw",@nobits
	.weak		__nv_reservedSMEM_offset_0_alias
	.size		__nv_reservedSMEM_offset_0_alias, 0, 0
	.other		__nv_reservedSMEM_offset_0_alias,@"STO_CUDA_RESERVED_SHARED STV_DEFAULT"
__nv_reservedSMEM_offset_0_alias:
	.zero		0


//--------------------- .nv.global                --------------------------
	.section	.nv.global,"aw",@nobits
.nv.global:
	.type		_ZN39_INTERNAL_5266fa4e_4_k_cu_0dcc8dac_27854cute1_E,@object
	.size		_ZN39_INTERNAL_5266fa4e_4_k_cu_0dcc8dac_27854cute1_E,(_ZN39_INTERNAL_5266fa4e_4_k_cu_0dcc8dac_27854cuda3std3__45__cpo6cbeginE - _ZN39_INTERNAL_5266fa4e_4_k_cu_0dcc8dac_27854cute1_E)
_ZN39_INTERNAL_5266fa4e_4_k_cu_0dcc8dac_27854cute1_E:
	.zero		1
	.type		_ZN39_INTERNAL_5266fa4e_4_k_cu_0dcc8dac_27854cuda3std3__45__cpo6cbeginE,@object
	.size		_ZN39_INTERNAL_5266fa4e_4_k_cu_0dcc8dac_27854cuda3std3__45__cpo6cbeginE,(_ZN39_INTERNAL_5266fa4e_4_k_cu_0dcc8dac_27854cuda3std3__48in_placeE - _ZN39_INTERNAL_5266fa4e_4_k_cu_0dcc8dac_27854cuda3std3__45__cpo6cbeginE)
_ZN39_INTERNAL_5266fa4e_4_k_cu_0dcc8dac_27854cuda3std3__45__cpo6cbeginE:
	.zero		1
	.type		_ZN39_INTERNAL_5266fa4e_4_k_cu_0dcc8dac_27854cuda3std3__48in_placeE,@object
	.size		_ZN39_INTERNAL_5266fa4e_4_k_cu_0dcc8dac_27854cuda3std3__48in_placeE,(_ZN39_INTERNAL_5266fa4e_4_k_cu_0dcc8dac_27854cuda3std6ranges3__45__cpo9iter_moveE - _ZN39_INTERNAL_5266fa4e_4_k_cu_0dcc8dac_27854cuda3std3__48in_placeE)
_ZN39_INTERNAL_5266fa4e_4_k_cu_0dcc8dac_27854cuda3std3__48in_placeE:
	.zero		1
	.type		_ZN39_INTERNAL_5266fa4e_4_k_cu_0dcc8dac_27854cuda3std6ranges3__45__cpo9iter_moveE,@object
	.size		_ZN39_INTERNAL_5266fa4e_4_k_cu_0dcc8dac_27854cuda3std6ranges3__45__cpo9iter_moveE,(_ZN39_INTERNAL_5266fa4e_4_k_cu_0dcc8dac_27854cuda3std3__45__cpo5beginE - _ZN39_INTERNAL_5266fa4e_4_k_cu_0dcc8dac_27854cuda3std6ranges3__45__cpo9iter_moveE)
_ZN39_INTERNAL_5266fa4e_4_k_cu_0dcc8dac_27854cuda3std6ranges3__45__cpo9iter_moveE:
	.zero		1
	.type		_ZN39_INTERNAL_5266fa4e_4_k_cu_0dcc8dac_27854cuda3std3__45__cpo5beginE,@object
	.size		_ZN39_INTERNAL_5266fa4e_4_k_cu_0dcc8dac_27854cuda3std3__45__cpo5beginE,(_ZN39_INTERNAL_5266fa4e_4_k_cu_0dcc8dac_27854cuda3std3__441_GLOBAL__N__5266fa4e_4_k_cu_0dcc8dac_27856ignoreE - _ZN39_INTERNAL_5266fa4e_4_k_cu_0dcc8dac_27854cuda3std3__45__cpo5beginE)
_ZN39_INTERNAL_5266fa4e_4_k_cu_0dcc8dac_27854cuda3std3__45__cpo5beginE:
	.zero		1
	.type		_ZN39_INTERNAL_5266fa4e_4_k_cu_0dcc8dac_27854cuda3std3__441_GLOBAL__N__5266fa4e_4_k_cu_0dcc8dac_27856ignoreE,@object
	.size		_ZN39_INTERNAL_5266fa4e_4_k_cu_0dcc8dac_27854cuda3std3__441_GLOBAL__N__5266fa4e_4_k_cu_0dcc8dac_27856ignoreE,(_ZN39_INTERNAL_5266fa4e_4_k_cu_0dcc8dac_27854cute7productE - _ZN39_INTERNAL_5266fa4e_4_k_cu_0dcc8dac_27854cuda3std3__441_GLOBAL__N__5266fa4e_4_k_cu_0dcc8dac_27856ignoreE)
_ZN39_INTERNAL_5266fa4e_4_k_cu_0dcc8dac_27854cuda3std3__441_GLOBAL__N__5266fa4e_4_k_cu_0dcc8dac_27856ignoreE:
	.zero		1
	.type		_ZN39_INTERNAL_5266fa4e_4_k_cu_0dcc8dac_27854cute7productE,@object
	.size		_ZN39_INTERNAL_5266fa4e_4_k_cu_0dcc8dac_27854cute7productE,(_ZN39_INTERNAL_5266fa4e_4_k_cu_0dcc8dac_27854cuda3std3__45__cpo3endE - _ZN39_INTERNAL_5266fa4e_4_k_cu_0dcc8dac_27854cute7productE)
_ZN39_INTERNAL_5266fa4e_4_k_cu_0dcc8dac_27854cute7productE:
	.zero		1
	.type		_ZN39_INTERNAL_5266fa4e_4_k_cu_0dcc8dac_27854cuda3std3__45__cpo3endE,@object
	.size		_ZN39_INTERNAL_5266fa4e_4_k_cu_0dcc8dac_27854cuda3std3__45__cpo3endE,(_ZN39_INTERNAL_5266fa4e_4_k_cu_0dcc8dac_27854cuda3std3__419piecewise_constructE - _ZN39_INTERNAL_5266fa4e_4_k_cu_0dcc8dac_27854cuda3std3__45__cpo3endE)
_ZN39_INTERNAL_5266fa4e_4_k_cu_0dcc8dac_27854cuda3std3__45__cpo3endE:
	.zero		1
	.type		_ZN39_INTERNAL_5266fa4e_4_k_cu_0dcc8dac_27854cuda3std3__419piecewise_constructE,@object
	.size		_ZN39_INTERNAL_5266fa4e_4_k_cu_0dcc8dac_27854cuda3std3__419piecewise_constructE,(_ZN39_INTERNAL_5266fa4e_4_k_cu_0dcc8dac_27854cuda3std3__45__cpo4cendE - _ZN39_INTERNAL_5266fa4e_4_k_cu_0dcc8dac_27854cuda3std3__419piecewise_constructE)
_ZN39_INTERNAL_5266fa4e_4_k_cu_0dcc8dac_27854cuda3std3__419piecewise_constructE:
	.zero		1
	.type		_ZN39_INTERNAL_5266fa4e_4_k_cu_0dcc8dac_27854cuda3std3__45__cpo4cendE,@object
	.size		_ZN39_INTERNAL_5266fa4e_4_k_cu_0dcc8dac_27854cuda3std3__45__cpo4cendE,(_ZN39_INTERNAL_5266fa4e_4_k_cu_0dcc8dac_27854cuda3std6ranges3__45__cpo4swapE - _ZN39_INTERNAL_5266fa4e_4_k_cu_0dcc8dac_27854cuda3std3__45__cpo4cendE)
_ZN39_INTERNAL_5266fa4e_4_k_cu_0dcc8dac_27854cuda3std3__45__cpo4cendE:
	.zero		1
	.type		_ZN39_INTERNAL_5266fa4e_4_k_cu_0dcc8dac_27854cuda3std6ranges3__45__cpo4swapE,@object
	.size		_ZN39_INTERNAL_5266fa4e_4_k_cu_0dcc8dac_27854cuda3std6ranges3__45__cpo4swapE,(.L_9 - _ZN39_INTERNAL_5266fa4e_4_k_cu_0dcc8dac_27854cuda3std6ranges3__45__cpo4swapE)
_ZN39_INTERNAL_5266fa4e_4_k_cu_0dcc8dac_27854cuda3std6ranges3__45__cpo4swapE:
	.zero		1
.L_9:


//--------------------- .nv.constant0._ZN7cutlass13device_kernelINS_4gemm6kernel13GemmUniversalIN4cute5tupleIJiiiiEEENS1_10collective13CollectiveMmaINS1_37MainloopSm90TmaGmmaWarpSpecializedFP8ILi12ENS5_IJNS4_1CILi2EEENSA_ILi1EEESC_EEENS1_35KernelTmaWarpSpecializedCooperativeEEENS5_IJNSA_ILi128EEESG_NSA_ILi64EEEEEENS_12float_e4m3_tENS5_IJlSC_lEEESJ_SK_NS4_8TiledMMAINS4_8MMA_AtomIJNS4_4SM904GMMA31MMA_64x128x32_F32E4M3E4M3_SS_TNILNSO_7ScaleInE1ELSQ_1EEEEEENS4_6LayoutISD_NS5_IJSC_NSA_ILi0EEESU_EEEEENS5_IJNS4_10UnderscoreESX_SX_EEEEENS4_13SM90_TMA_LOADENS4_14ComposedLayoutINS4_7SwizzleILi2ELi4ELi3EEENS4_18smem_ptr_flag_bitsILi8EEENST_INS5_IJNSA_ILi8EEESH_EEENS5_IJSH_SC_EEEEEEEvNS4_8identityENS4_23SM90_TMA_LOAD_MULTICASTES1A_vS1B_EENS_8epilogue10collective18CollectiveEpilogueINS1E_22Sm90TmaWarpSpecializedILi4ELi2ELi16ELb0ELb0EEEJSI_NS5_IJSG_NSA_ILi32EEEEEESJ_SK_SJ_SK_NS1E_6fusion15FusionCallbacksIS1I_NS1L_17LinearCombinationISJ_fSJ_fLNS_15FloatRoundStyleE2EEESI_S1K_JEEES10_NS11_INS12_ILi1ELi4ELi3EEES15_NST_INS5_IJS16_S1J_EEENS5_IJS1J_SC_EEEEEEENS4_39AutoVectorizingCopyWithAssumedAlignmentILi128EEENS4_14SM90_TMA_STOREES1V_S1X_NS4_9Copy_AtomIJNS4_17SM90_U32x4_STSM_NENS_6half_tEEEEvEEEvvEEEEvNT_6ParamsE --------------------------
	.section	.nv.constant0._ZN7cutlass13device_kernelINS_4gemm6kernel13GemmUniversalIN4cute5tupleIJiiiiEEENS1_10collective13CollectiveMmaINS1_37MainloopSm90TmaGmmaWarpSpecializedFP8ILi12ENS5_IJNS4_1CILi2EEENSA_ILi1EEESC_EEENS1_35KernelTmaWarpSpecializedCooperativeEEENS5_IJNSA_ILi128EEESG_NSA_ILi64EEEEEENS_12float_e4m3_tENS5_IJlSC_lEEESJ_SK_NS4_8TiledMMAINS4_8MMA_AtomIJNS4_4SM904GMMA31MMA_64x128x32_F32E4M3E4M3_SS_TNILNSO_7ScaleInE1ELSQ_1EEEEEENS4_6LayoutISD_NS5_IJSC_NSA_ILi0EEESU_EEEEENS5_IJNS4_10UnderscoreESX_SX_EEEEENS4_13SM90_TMA_LOADENS4_14ComposedLayoutINS4_7SwizzleILi2ELi4ELi3EEENS4_18smem_ptr_flag_bitsILi8EEENST_INS5_IJNSA_ILi8EEESH_EEENS5_IJSH_SC_EEEEEEEvNS4_8identityENS4_23SM90_TMA_LOAD_MULTICASTES1A_vS1B_EENS_8epilogue10collective18CollectiveEpilogueINS1E_22Sm90TmaWarpSpecializedILi4ELi2ELi16ELb0ELb0EEEJSI_NS5_IJSG_NSA_ILi32EEEEEESJ_SK_SJ_SK_NS1E_6fusion15FusionCallbacksIS1I_NS1L_17LinearCombinationISJ_fSJ_fLNS_15FloatRoundStyleE2EEESI_S1K_JEEES10_NS11_INS12_ILi1ELi4ELi3EEES15_NST_INS5_IJS16_S1J_EEENS5_IJS1J_SC_EEEEEEENS4_39AutoVectorizingCopyWithAssumedAlignmentILi128EEENS4_14SM90_TMA_STOREES1V_S1X_NS4_9Copy_AtomIJNS4_17SM90_U32x4_STSM_NENS_6half_tEEEEvEEEvvEEEEvNT_6ParamsE,"a",@progbits
	.sectionflags	@""
	.align	4
.nv.constant0._ZN7cutlass13device_kernelINS_4gemm6kernel13GemmUniversalIN4cute5tupleIJiiiiEEENS1_10collective13CollectiveMmaINS1_37MainloopSm90TmaGmmaWarpSpecializedFP8ILi12ENS5_IJNS4_1CILi2EEENSA_ILi1EEESC_EEENS1_35KernelTmaWarpSpecializedCooperativeEEENS5_IJNSA_ILi128EEESG_NSA_ILi64EEEEEENS_12float_e4m3_tENS5_IJlSC_lEEESJ_SK_NS4_8TiledMMAINS4_8MMA_AtomIJNS4_4SM904GMMA31MMA_64x128x32_F32E4M3E4M3_SS_TNILNSO_7ScaleInE1ELSQ_1EEEEEENS4_6LayoutISD_NS5_IJSC_NSA_ILi0EEESU_EEEEENS5_IJNS4_10UnderscoreESX_SX_EEEEENS4_13SM90_TMA_LOADENS4_14ComposedLayoutINS4_7SwizzleILi2ELi4ELi3EEENS4_18smem_ptr_flag_bitsILi8EEENST_INS5_IJNSA_ILi8EEESH_EEENS5_IJSH_SC_EEEEEEEvNS4_8identityENS4_23SM90_TMA_LOAD_MULTICASTES1A_vS1B_EENS_8epilogue10collective18CollectiveEpilogueINS1E_22Sm90TmaWarpSpecializedILi4ELi2ELi16ELb0ELb0EEEJSI_NS5_IJSG_NSA_ILi32EEEEEESJ_SK_SJ_SK_NS1E_6fusion15FusionCallbacksIS1I_NS1L_17LinearCombinationISJ_fSJ_fLNS_15FloatRoundStyleE2EEESI_S1K_JEEES10_NS11_INS12_ILi1ELi4ELi3EEES15_NST_INS5_IJS16_S1J_EEENS5_IJS1J_SC_EEEEEEENS4_39AutoVectorizingCopyWithAssumedAlignmentILi128EEENS4_14SM90_TMA_STOREES1V_S1X_NS4_9Copy_AtomIJNS4_17SM90_U32x4_STSM_NENS_6half_tEEEEvEEEvvEEEEvNT_6ParamsE:
	.zero		2432


//--------------------- SYMBOLS --------------------------

	.type		.nv.reservedSmem.offset0,@object
	.size		.nv.reservedSmem.offset0,0x4
	.type		__assertfail,@function
